def attn_fwd(
    Q,
    K,
    V,
    Out,
    Lse,
    sm_scale,
    stride_qz,
    stride_qh,
    stride_qm,
    stride_qk,
    stride_kz,
    stride_kh,
    stride_kn,
    stride_kk,
    stride_vz,
    stride_vh,
    stride_vn,
    stride_vk,
    stride_oz,
    stride_oh,
    stride_om,
    stride_ok,
    seqlen_q,
    seqlen_k,
    BLOCK_M: tl.constexpr,
    BLOCK_N: tl.constexpr,
    HEAD_DIM: tl.constexpr,
    CAUSAL: tl.constexpr,
):
    start_m = tl.program_id(0)
    off_hz = tl.program_id(1)
    q_off = off_hz * stride_qh
    k_off = off_hz * stride_kh
    v_off = off_hz * stride_vh
    offs_m = start_m * BLOCK_M + tl.arange(0, BLOCK_M)
    offs_d = tl.arange(0, HEAD_DIM)
    offs_n = tl.arange(0, BLOCK_N)
    q_ptrs = Q + q_off + offs_m[:, None] * stride_qm + offs_d[None, :] * stride_qk
    k_ptrs = K + k_off + offs_d[:, None] * stride_kk + offs_n[None, :] * stride_kn
    v_ptrs = V + v_off + offs_n[:, None] * stride_vn + offs_d[None, :] * stride_vk
    m_i = tl.full([BLOCK_M], float("-inf"), dtype=tl.float32)
    l_i = tl.zeros([BLOCK_M], dtype=tl.float32) + 1.0
    acc = tl.zeros([BLOCK_M, HEAD_DIM], dtype=tl.float32)
    q = tl.load(q_ptrs)
    acc, l_i, m_i = _attn_fwd_inner(
        acc,
        l_i,
        m_i,
        q,
        k_ptrs,
        v_ptrs,
        sm_scale,
        stride_kn,
        stride_vn,
        start_m,
        seqlen_k,
        BLOCK_M,
        BLOCK_N,
        HEAD_DIM,
        CAUSAL,
    )
    acc = acc / l_i[:, None]
    lse = m_i + tl.math.log2(l_i) / 1.4426950408889634
    o_ptrs = (
        Out
        + off_hz * stride_oh
        + offs_m[:, None] * stride_om
        + offs_d[None, :] * stride_ok
    )
    tl.store(o_ptrs, acc.to(Out.dtype.element_ty))
    tl.store(Lse + off_hz * seqlen_q + offs_m, lse)

# config = {"BLOCK_M": 256, "BLOCK_N": 64, "HEAD_DIM": 16, "arch": "sm_90", "causal": true, "dtype": "fp16", "num_stages": 2, "num_warps": 8}
# arch = sm_90


// ===== COMPILED SASS (sm_90a) =====

	.target	sm_90a

	.elftype	@"ET_EXEC"


//--------------------- .note.nv.tkinfo           --------------------------
	.section	.note.nv.tkinfo,"",@"SHT_NOTE"
	.sectionflags	@"SHF_NOTE_NV_TKINFO"
	.tkinfo
        /*0018*/ 	.word	0x00000002
        /*0030*/ 	.string	""
        /*0030*/ 	.string	"ptxas"
        /*0030*/ 	.string	"Cuda compilation tools, release 13.0, V13.0.88"
        /*0030*/ 	.string	"Build cuda_13.0.r13.0/compiler.36424714_0"
        /*0030*/ 	.string	"-v  -suppress-debug-info  -lineinfo  -arch sm_90a "



//--------------------- .note.nv.cuinfo           --------------------------
	.section	.note.nv.cuinfo,"",@"SHT_NOTE"
	.sectionflags	@"SHF_NOTE_NV_CUINFO"
        /*0018*/ 	.short	0x0002
        /*001a*/ 	.short	0x005a
        /*001c*/ 	.short	0x0082
	.zero		2


//--------------------- .nv.info                  --------------------------
	.section	.nv.info,"",@"SHT_CUDA_INFO"
	.align	4


	//----- nvinfo : EIATTR_REGCOUNT
	.align		4
        /*0000*/ 	.byte	0x04, 0x2f
        /*0002*/ 	.short	(.L_2 - .L_1)
	.align		4
.L_1:
        /*0004*/ 	.word	index@(attn_fwd)
        /*0008*/ 	.word	0x000000b2


	//----- nvinfo : EIATTR_FRAME_SIZE
	.align		4
.L_2:
        /*000c*/ 	.byte	0x04, 0x11
        /*000e*/ 	.short	(.L_4 - .L_3)
	.align		4
.L_3:
        /*0010*/ 	.word	index@(attn_fwd)
        /*0014*/ 	.word	0x00000000


	//----- nvinfo : EIATTR_MIN_STACK_SIZE
	.align		4
.L_4:
        /*0018*/ 	.byte	0x04, 0x12
        /*001a*/ 	.short	(.L_6 - .L_5)
	.align		4
.L_5:
        /*001c*/ 	.word	index@(attn_fwd)
        /*0020*/ 	.word	0x00000000
.L_6:


//--------------------- .nv.compat                --------------------------
	.section	.nv.compat,"",@"SHT_CUDA_COMPAT_INFO"
	.align	4
        /*0000*/ 	.byte	0x02, 0x09, 0x01, 0x00, 0x02, 0x02, 0x04, 0x00, 0x02, 0x05, 0x05, 0x00, 0x03, 0x07, 0x01, 0x01
        /*0010*/ 	.byte	0x02, 0x03, 0x00, 0x00, 0x02, 0x06, 0x01, 0x00, 0x04, 0x0b, 0x08, 0x00, 0x00, 0x00, 0x00, 0x00
        /*0020*/ 	.byte	0x00, 0x00, 0x00, 0x00


//--------------------- .nv.info.attn_fwd         --------------------------
	.section	.nv.info.attn_fwd,"",@"SHT_CUDA_INFO"
	.sectionflags	@""
	.align	4


	//----- nvinfo : EIATTR_CUDA_API_VERSION
	.align		4
        /*0000*/ 	.byte	0x04, 0x37
        /*0002*/ 	.short	(.L_8 - .L_7)
.L_7:
        /*0004*/ 	.word	0x00000082


	//----- nvinfo : EIATTR_KPARAM_INFO
	.align		4
.L_8:
        /*0008*/ 	.byte	0x04, 0x17
        /*000a*/ 	.short	(.L_10 - .L_9)
.L_9:
        /*000c*/ 	.word	0x00000000
        /*0010*/ 	.short	0x0019
        /*0012*/ 	.short	0x0080
        /*0014*/ 	.byte	0x00, 0xf4, 0x21, 0x00


	//----- nvinfo : EIATTR_KPARAM_INFO
	.align		4
.L_10:
        /*0018*/ 	.byte	0x04, 0x17
        /*001a*/ 	.short	(.L_12 - .L_11)
.L_11:
        /*001c*/ 	.word	0x00000000
        /*0020*/ 	.short	0x0018
        /*0022*/ 	.short	0x0078
        /*0024*/ 	.byte	0x00, 0xf4, 0x21, 0x00


	//----- nvinfo : EIATTR_KPARAM_INFO
	.align		4
.L_12:
        /*0028*/ 	.byte	0x04, 0x17
        /*002a*/ 	.short	(.L_14 - .L_13)
.L_13:
        /*002c*/ 	.word	0x00000000
        /*0030*/ 	.short	0x0017
        /*0032*/ 	.short	0x0070
        /*0034*/ 	.byte	0x00, 0xf0, 0x11, 0x00


	//----- nvinfo : EIATTR_KPARAM_INFO
	.align		4
.L_14:
        /*0038*/ 	.byte	0x04, 0x17
        /*003a*/ 	.short	(.L_16 - .L_15)
.L_15:
        /*003c*/ 	.word	0x00000000
        /*0040*/ 	.short	0x0016
        /*0042*/ 	.short	0x006c
        /*0044*/ 	.byte	0x00, 0xf0, 0x11, 0x00


	//----- nvinfo : EIATTR_KPARAM_INFO
	.align		4
.L_16:
        /*0048*/ 	.byte	0x04, 0x17
        /*004a*/ 	.short	(.L_18 - .L_17)
.L_17:
        /*004c*/ 	.word	0x00000000
        /*0050*/ 	.short	0x0015
        /*0052*/ 	.short	0x0068
        /*0054*/ 	.byte	0x00, 0xf0, 0x11, 0x00


	//----- nvinfo : EIATTR_KPARAM_INFO
	.align		4
.L_18:
        /*0058*/ 	.byte	0x04, 0x17
        /*005a*/ 	.short	(.L_20 - .L_19)
.L_19:
        /*005c*/ 	.word	0x00000000
        /*0060*/ 	.short	0x0014
        /*0062*/ 	.short	0x0064
        /*0064*/ 	.byte	0x00, 0xf0, 0x11, 0x00


	//----- nvinfo : EIATTR_KPARAM_INFO
	.align		4
.L_20:
        /*0068*/ 	.byte	0x04, 0x17
        /*006a*/ 	.short	(.L_22 - .L_21)
.L_21:
        /*006c*/ 	.word	0x00000000
        /*0070*/ 	.short	0x0013
        /*0072*/ 	.short	0x0060
        /*0074*/ 	.byte	0x00, 0xf0, 0x11, 0x00


	//----- nvinfo : EIATTR_KPARAM_INFO
	.align		4
.L_22:
        /*0078*/ 	.byte	0x04, 0x17
        /*007a*/ 	.short	(.L_24 - .L_23)
.L_23:
        /*007c*/ 	.word	0x00000000
        /*0080*/ 	.short	0x0012
        /*0082*/ 	.short	0x005c
        /*0084*/ 	.byte	0x00, 0xf0, 0x11, 0x00


	//----- nvinfo : EIATTR_KPARAM_INFO
	.align		4
.L_24:
        /*0088*/ 	.byte	0x04, 0x17
        /*008a*/ 	.short	(.L_26 - .L_25)
.L_25:
        /*008c*/ 	.word	0x00000000
        /*0090*/ 	.short	0x0011
        /*0092*/ 	.short	0x0058
        /*0094*/ 	.byte	0x00, 0xf0, 0x11, 0x00


	//----- nvinfo : EIATTR_KPARAM_INFO
	.align		4
.L_26:
        /*0098*/ 	.byte	0x04, 0x17
        /*009a*/ 	.short	(.L_28 - .L_27)
.L_27:
        /*009c*/ 	.word	0x00000000
        /*00a0*/ 	.short	0x0010
        /*00a2*/ 	.short	0x0054
        /*00a4*/ 	.byte	0x00, 0xf0, 0x11, 0x00


	//----- nvinfo : EIATTR_KPARAM_INFO
	.align		4
.L_28:
        /*00a8*/ 	.byte	0x04, 0x17
        /*00aa*/ 	.short	(.L_30 - .L_29)
.L_29:
        /*00ac*/ 	.word	0x00000000
        /*00b0*/ 	.short	0x000f
        /*00b2*/ 	.short	0x0050
        /*00b4*/ 	.byte	0x00, 0xf0, 0x11, 0x00


	//----- nvinfo : EIATTR_KPARAM_INFO
	.align		4
.L_30:
        /*00b8*/ 	.byte	0x04, 0x17
        /*00ba*/ 	.short	(.L_32 - .L_31)
.L_31:
        /*00bc*/ 	.word	0x00000000
        /*00c0*/ 	.short	0x000e
        /*00c2*/ 	.short	0x004c
        /*00c4*/ 	.byte	0x00, 0xf0, 0x11, 0x00


	//----- nvinfo : EIATTR_KPARAM_INFO
	.align		4
.L_32:
        /*00c8*/ 	.byte	0x04, 0x17
        /*00ca*/ 	.short	(.L_34 - .L_33)
.L_33:
        /*00cc*/ 	.word	0x00000000
        /*00d0*/ 	.short	0x000d
        /*00d2*/ 	.short	0x0048
        /*00d4*/ 	.byte	0x00, 0xf0, 0x11, 0x00


	//----- nvinfo : EIATTR_KPARAM_INFO
	.align		4
.L_34:
        /*00d8*/ 	.byte	0x04, 0x17
        /*00da*/ 	.short	(.L_36 - .L_35)
.L_35:
        /*00dc*/ 	.word	0x00000000
        /*00e0*/ 	.short	0x000c
        /*00e2*/ 	.short	0x0044
        /*00e4*/ 	.byte	0x00, 0xf0, 0x11, 0x00


	//----- nvinfo : EIATTR_KPARAM_INFO
	.align		4
.L_36:
        /*00e8*/ 	.byte	0x04, 0x17
        /*00ea*/ 	.short	(.L_38 - .L_37)
.L_37:
        /*00ec*/ 	.word	0x00000000
        /*00f0*/ 	.short	0x000b
        /*00f2*/ 	.short	0x0040
        /*00f4*/ 	.byte	0x00, 0xf0, 0x11, 0x00


	//----- nvinfo : EIATTR_KPARAM_INFO
	.align		4
.L_38:
        /*00f8*/ 	.byte	0x04, 0x17
        /*00fa*/ 	.short	(.L_40 - .L_39)
.L_39:
        /*00fc*/ 	.word	0x00000000
        /*0100*/ 	.short	0x000a
        /*0102*/ 	.short	0x003c
        /*0104*/ 	.byte	0x00, 0xf0, 0x11, 0x00


	//----- nvinfo : EIATTR_KPARAM_INFO
	.align		4
.L_40:
        /*0108*/ 	.byte	0x04, 0x17
        /*010a*/ 	.short	(.L_42 - .L_41)
.L_41:
        /*010c*/ 	.word	0x00000000
        /*0110*/ 	.short	0x0009
        /*0112*/ 	.short	0x0038
        /*0114*/ 	.byte	0x00, 0xf0, 0x11, 0x00


	//----- nvinfo : EIATTR_KPARAM_INFO
	.align		4
.L_42:
        /*0118*/ 	.byte	0x04, 0x17
        /*011a*/ 	.short	(.L_44 - .L_43)
.L_43:
        /*011c*/ 	.word	0x00000000
        /*0120*/ 	.short	0x0008
        /*0122*/ 	.short	0x0034
        /*0124*/ 	.byte	0x00, 0xf0, 0x11, 0x00


	//----- nvinfo : EIATTR_KPARAM_INFO
	.align		4
.L_44:
        /*0128*/ 	.byte	0x04, 0x17
        /*012a*/ 	.short	(.L_46 - .L_45)
.L_45:
        /*012c*/ 	.word	0x00000000
        /*0130*/ 	.short	0x0007
        /*0132*/ 	.short	0x0030
        /*0134*/ 	.byte	0x00, 0xf0, 0x11, 0x00


	//----- nvinfo : EIATTR_KPARAM_INFO
	.align		4
.L_46:
        /*0138*/ 	.byte	0x04, 0x17
        /*013a*/ 	.short	(.L_48 - .L_47)
.L_47:
        /*013c*/ 	.word	0x00000000
        /*0140*/ 	.short	0x0006
        /*0142*/ 	.short	0x002c
        /*0144*/ 	.byte	0x00, 0xf0, 0x11, 0x00


	//----- nvinfo : EIATTR_KPARAM_INFO
	.align		4
.L_48:
        /*0148*/ 	.byte	0x04, 0x17
        /*014a*/ 	.short	(.L_50 - .L_49)
.L_49:
        /*014c*/ 	.word	0x00000000
        /*0150*/ 	.short	0x0005
        /*0152*/ 	.short	0x0028
        /*0154*/ 	.byte	0x00, 0xf0, 0x11, 0x00


	//----- nvinfo : EIATTR_KPARAM_INFO
	.align		4
.L_50:
        /*0158*/ 	.byte	0x04, 0x17
        /*015a*/ 	.short	(.L_52 - .L_51)
.L_51:
        /*015c*/ 	.word	0x00000000
        /*0160*/ 	.short	0x0004
        /*0162*/ 	.short	0x0020
        /*0164*/ 	.byte	0x00, 0xf4, 0x21, 0x00


	//----- nvinfo : EIATTR_KPARAM_INFO
	.align		4
.L_52:
        /*0168*/ 	.byte	0x04, 0x17
        /*016a*/ 	.short	(.L_54 - .L_53)
.L_53:
        /*016c*/ 	.word	0x00000000
        /*0170*/ 	.short	0x0003
        /*0172*/ 	.short	0x0018
        /*0174*/ 	.byte	0x00, 0xf4, 0x21, 0x00


	//----- nvinfo : EIATTR_KPARAM_INFO
	.align		4
.L_54:
        /*0178*/ 	.byte	0x04, 0x17
        /*017a*/ 	.short	(.L_56 - .L_55)
.L_55:
        /*017c*/ 	.word	0x00000000
        /*0180*/ 	.short	0x0002
        /*0182*/ 	.short	0x0010
        /*0184*/ 	.byte	0x00, 0xf4, 0x21, 0x00


	//----- nvinfo : EIATTR_KPARAM_INFO
	.align		4
.L_56:
        /*0188*/ 	.byte	0x04, 0x17
        /*018a*/ 	.short	(.L_58 - .L_57)
.L_57:
        /*018c*/ 	.word	0x00000000
        /*0190*/ 	.short	0x0001
        /*0192*/ 	.short	0x0008
        /*0194*/ 	.byte	0x00, 0xf4, 0x21, 0x00


	//----- nvinfo : EIATTR_KPARAM_INFO
	.align		4
.L_58:
        /*0198*/ 	.byte	0x04, 0x17
        /*019a*/ 	.short	(.L_60 - .L_59)
.L_59:
        /*019c*/ 	.word	0x00000000
        /*01a0*/ 	.short	0x0000
        /*01a2*/ 	.short	0x0000
        /*01a4*/ 	.byte	0x00, 0xf4, 0x21, 0x00


	//----- nvinfo : EIATTR_SPARSE_MMA_MASK
	.align		4
.L_60:
        /*01a8*/ 	.byte	0x03, 0x50
        /*01aa*/ 	.short	0x0000


	//----- nvinfo : EIATTR_MAXREG_COUNT
	.align		4
        /*01ac*/ 	.byte	0x03, 0x1b
        /*01ae*/ 	.short	0x00ff


	//----- nvinfo : EIATTR_NUM_BARRIERS
	.align		4
        /*01b0*/ 	.byte	0x02, 0x4c
        /*01b2*/ 	.byte	0x01
	.zero		1


	//----- nvinfo : EIATTR_MERCURY_ISA_VERSION
	.align		4
        /*01b4*/ 	.byte	0x03, 0x5f
        /*01b6*/ 	.short	0x0101


	//----- nvinfo : EIATTR_COOP_GROUP_MASK_REGIDS
	.align		4
        /*01b8*/ 	.byte	0x04, 0x29
        /*01ba*/ 	.short	(.L_62 - .L_61)


	//   ....[0]....
.L_61:
        /*01bc*/ 	.word	0xffffffff


	//   ....[1]....
        /*01c0*/ 	.word	0xffffffff


	//   ....[2]....
        /*01c4*/ 	.word	0xffffffff


	//   ....[3]....
        /*01c8*/ 	.word	0xffffffff


	//   ....[4]....
        /*01cc*/ 	.word	0xffffffff


	//   ....[5]....
        /*01d0*/ 	.word	0xffffffff


	//   ....[6]....
        /*01d4*/ 	.word	0xffffffff


	//   ....[7]....
        /*01d8*/ 	.word	0xffffffff


	//   ....[8]....
        /*01dc*/ 	.word	0xffffffff


	//   ....[9]....
        /*01e0*/ 	.word	0xffffffff


	//   ....[10]....
        /*01e4*/ 	.word	0xffffffff


	//   ....[11]....
        /*01e8*/ 	.word	0xffffffff


	//   ....[12]....
        /*01ec*/ 	.word	0xffffffff


	//   ....[13]....
        /*01f0*/ 	.word	0xffffffff


	//   ....[14]....
        /*01f4*/ 	.word	0xffffffff


	//   ....[15]....
        /*01f8*/ 	.word	0xffffffff


	//----- nvinfo : EIATTR_COOP_GROUP_INSTR_OFFSETS
	.align		4
.L_62:
        /*01fc*/ 	.byte	0x04, 0x28
        /*01fe*/ 	.short	(.L_64 - .L_63)


	//   ....[0]....
.L_63:
        /*0200*/ 	.word	0x00001820


	//   ....[1]....
        /*0204*/ 	.word	0x00001840


	//   ....[2]....
        /*0208*/ 	.word	0x00002200


	//   ....[3]....
        /*020c*/ 	.word	0x000023b0


	//   ....[4]....
        /*0210*/ 	.word	0x00002560


	//   ....[5]....
        /*0214*/ 	.word	0x00002700


	//   ....[6]....
        /*0218*/ 	.word	0x00002a60


	//   ....[7]....
        /*021c*/ 	.word	0x00002ad0


	//   ....[8]....
        /*0220*/ 	.word	0x00003cb0


	//   ....[9]....
        /*0224*/ 	.word	0x00003cc0


	//   ....[10]....
        /*0228*/ 	.word	0x00003cd0


	//   ....[11]....
        /*022c*/ 	.word	0x00003ce0


	//   ....[12]....
        /*0230*/ 	.word	0x00003d40


	//   ....[13]....
        /*0234*/ 	.word	0x00003d60


	//   ....[14]....
        /*0238*/ 	.word	0x00003d80


	//   ....[15]....
        /*023c*/ 	.word	0x00003d90


	//----- nvinfo : EIATTR_EXIT_INSTR_OFFSETS
	.align		4
.L_64:
        /*0240*/ 	.byte	0x04, 0x1c
        /*0242*/ 	.short	(.L_66 - .L_65)


	//   ....[0]....
.L_65:
        /*0244*/ 	.word	0x00005390


	//----- nvinfo : EIATTR_REQNTID
	.align		4
.L_66:
        /*0248*/ 	.byte	0x04, 0x10
        /*024a*/ 	.short	(.L_68 - .L_67)
.L_67:
        /*024c*/ 	.word	0x00000100
        /*0250*/ 	.word	0x00000001
        /*0254*/ 	.word	0x00000001


	//----- nvinfo : EIATTR_CBANK_PARAM_SIZE
	.align		4
.L_68:
        /*0258*/ 	.byte	0x03, 0x19
        /*025a*/ 	.short	0x0088


	//----- nvinfo : EIATTR_PARAM_CBANK
	.align		4
        /*025c*/ 	.byte	0x04, 0x0a
        /*025e*/ 	.short	(.L_70 - .L_69)
	.align		4
.L_69:
        /*0260*/ 	.word	index@(.nv.constant0.attn_fwd)
        /*0264*/ 	.short	0x0210
        /*0266*/ 	.short	0x0088


	//----- nvinfo : EIATTR_SW_WAR
	.align		4
.L_70:
        /*0268*/ 	.byte	0x04, 0x36
        /*026a*/ 	.short	(.L_72 - .L_71)
.L_71:
        /*026c*/ 	.word	0x00000008
.L_72:


//--------------------- .nv.callgraph             --------------------------
	.section	.nv.callgraph,"",@"SHT_CUDA_CALLGRAPH"
	.align	4
	.sectionentsize	8
	.align		4
        /*0000*/ 	.word	0x00000000
	.align		4
        /*0004*/ 	.word	0xffffffff
	.align		4
        /*0008*/ 	.word	0x00000000
	.align		4
        /*000c*/ 	.word	0xfffffffe
	.align		4
        /*0010*/ 	.word	0x00000000
	.align		4
        /*0014*/ 	.word	0xfffffffd
	.align		4
        /*0018*/ 	.word	0x00000000
	.align		4
        /*001c*/ 	.word	0xfffffffc


//--------------------- .nv.constant4             --------------------------
	.section	.nv.constant4,"a",@progbits
	.align	8
	.align		8
.nv.constant4:
        /*0000*/ 	.dword	_$_str


//--------------------- .text.attn_fwd            --------------------------
	.section	.text.attn_fwd,"ax",@progbits
	.align	128
        .global         attn_fwd
        .type           attn_fwd,@function
        .size           attn_fwd,(.L_x_3 - attn_fwd)
        .other          attn_fwd,@"STO_CUDA_ENTRY STV_DEFAULT"
attn_fwd:
.text.attn_fwd:
[----:B------:R-:W-:Y:S01]  /*0000*/  LDC R1, c[0x0][0x28] ;  /* 0x00000a00ff017b82 */ /* 0x000fe20000000800 */
[----:B------:R-:W0:Y:S07]  /*0010*/  S2R R37, SR_CTAID.X ;  /* 0x0000000000257919 */ /* 0x000e2e0000002500 */
[----:B------:R-:W1:Y:S01]  /*0020*/  S2UR UR12, SR_CTAID.Y ;  /* 0x00000000000c79c3 */ /* 0x000e620000002600 */
[----:B------:R-:W-:Y:S01]  /*0030*/  ULDC.64 UR4, c[0x0][0x240] ;  /* 0x0000900000047ab9 */ /* 0x000fe20000000a00 */
[----:B------:R-:W-:Y:S01]  /*0040*/  ULDC.64 UR20, c[0x0][0x208] ;  /* 0x0000820000147ab9 */ /* 0x000fe20000000a00 */
[----:B------:R-:W0:Y:S05]  /*0050*/  S2R R0, SR_TID.X ;  /* 0x0000000000007919 */ /* 0x000e2a0000002100 */
[----:B------:R-:W2:Y:S08]  /*0060*/  LDC.64 R6, c[0x0][0x210] ;  /* 0x00008400ff067b82 */ /* 0x000eb00000000a00 */
[----:B------:R-:W3:Y:S01]  /*0070*/  LDC R35, c[0x0][0x248] ;  /* 0x00009200ff237b82 */ /* 0x000ee20000000800 */
[----:B-1----:R-:W-:-:S04]  /*0080*/  UIMAD UR4, UR12, UR4, URZ ;  /* 0x000000040c0472a4 */ /* 0x002fc8000f8e023f */
[----:B------:R-:W-:Y:S01]  /*0090*/  USHF.L.U32 UR6, UR4, 0x1, URZ ;  /* 0x0000000104067899 */ /* 0x000fe2000800063f */
[----:B0-----:R-:W-:-:S05]  /*00a0*/  PRMT R22, R0, 0x6540, R37 ;  /* 0x0000654000167816 */ /* 0x001fca0000000025 */
[----:B------:R-:W-:Y:S01]  /*00b0*/  IMAD R2, R22, UR5, RZ ;  /* 0x0000000516027c24 */ /* 0x000fe2000f8e02ff */
[----:B------:R-:W-:Y:S01]  /*00c0*/  UIMAD.WIDE UR4, UR4, 0x2, URZ ;  /* 0x00000002040478a5 */ /* 0x000fe2000f8e023f */
[----:B---3--:R-:W-:Y:S02]  /*00d0*/  IMAD R5, R35, 0x12, RZ ;  /* 0x0000001223057824 */ /* 0x008fe400078e02ff */
[C---:B------:R-:W-:Y:S02]  /*00e0*/  IMAD.SHL.U32 R3, R2.reuse, 0x2, RZ ;  /* 0x0000000202037824 */ /* 0x040fe400078e00ff */
[----:B------:R-:W-:-:S03]  /*00f0*/  IMAD.HI R4, R2, 0x2, RZ ;  /* 0x0000000202047827 */ /* 0x000fc600078e02ff */
[----:B--2---:R-:W-:Y:S01]  /*0100*/  IADD3 R2, P0, P1, R3, UR6, R6 ;  /* 0x0000000603027c10 */ /* 0x004fe2000f91e006 */
[C---:B------:R-:W-:Y:S02]  /*0110*/  IMAD R15, R35.reuse, 0x6, RZ ;  /* 0x00000006230f7824 */ /* 0x040fe400078e02ff */
[C---:B------:R-:W-:Y:S01]  /*0120*/  IMAD R23, R35.reuse, 0xa, RZ ;  /* 0x0000000a23177824 */ /* 0x040fe200078e02ff */
[----:B------:R-:W-:Y:S01]  /*0130*/  IADD3.X R3, R4, UR5, R7, P0, P1 ;  /* 0x0000000504037c10 */ /* 0x000fe200087e2407 */
[C---:B------:R-:W-:Y:S01]  /*0140*/  IMAD.SHL.U32 R7, R35.reuse, 0x2, RZ ;  /* 0x0000000223077824 */ /* 0x040fe200078e00ff */
[CC--:B------:R-:W-:Y:S01]  /*0150*/  LEA R6, P4, R35.reuse, R2.reuse, 0x2 ;  /* 0x0000000223067211 */ /* 0x0c0fe200078810ff */
[----:B------:R-:W-:Y:S01]  /*0160*/  IMAD R9, R35, 0x3, RZ ;  /* 0x0000000323097824 */ /* 0x000fe200078e02ff */
[-C--:B------:R-:W-:Y:S01]  /*0170*/  IADD3 R20, P0, R5, R2.reuse, RZ ;  /* 0x0000000205147210 */ /* 0x080fe20007f1e0ff */
[----:B------:R-:W-:Y:S01]  /*0180*/  IMAD R13, R35, 0x5, RZ ;  /* 0x00000005230d7824 */ /* 0x000fe200078e02ff */
[-C--:B------:R-:W-:Y:S01]  /*0190*/  IADD3 R4, P6, R7, R2.reuse, RZ ;  /* 0x0000000207047210 */ /* 0x080fe20007fde0ff */
[----:B------:R-:W-:Y:S01]  /*01a0*/  IMAD.SHL.U32 R11, R35, 0x4, RZ ;  /* 0x00000004230b7824 */ /* 0x000fe200078e00ff */
[-C--:B------:R-:W-:Y:S01]  /*01b0*/  LEA.HI.X.SX32 R7, R7, R3.reuse, 0x1, P4 ;  /* 0x0000000307077211 */ /* 0x080fe200020f0eff */
[----:B------:R-:W-:Y:S01]  /*01c0*/  IMAD R29, R35, 0xc, RZ ;  /* 0x0000000c231d7824 */ /* 0x000fe200078e02ff */
[-C--:B------:R-:W-:Y:S01]  /*01d0*/  IADD3 R8, P5, R15, R2.reuse, RZ ;  /* 0x000000020f087210 */ /* 0x080fe20007fbe0ff */
[C---:B------:R-:W-:Y:S01]  /*01e0*/  IMAD R33, R35.reuse, 0xe, RZ ;  /* 0x0000000e23217824 */ /* 0x040fe200078e02ff */
[CC--:B------:R-:W-:Y:S01]  /*01f0*/  LEA.HI.X.SX32 R5, R35.reuse, R3.reuse, 0x1, P6 ;  /* 0x0000000323057211 */ /* 0x0c0fe200030f0eff */
[----:B------:R-:W-:Y:S01]  /*0200*/  IMAD R27, R35, 0x16, RZ ;  /* 0x00000016231b7824 */ /* 0x000fe200078e02ff */
[-C--:B------:R-:W-:Y:S01]  /*0210*/  IADD3 R12, P4, R23, R2.reuse, RZ ;  /* 0x00000002170c7210 */ /* 0x080fe20007f9e0ff */
[C---:B------:R-:W-:Y:S01]  /*0220*/  IMAD R25, R35.reuse, 0x14, RZ ;  /* 0x0000001423197824 */ /* 0x040fe200078e02ff */
[CC--:B------:R-:W-:Y:S01]  /*0230*/  LEA R10, P6, R35.reuse, R2.reuse, 0x3 ;  /* 0x00000002230a7211 */ /* 0x0c0fe200078c18ff */
[----:B------:R-:W-:Y:S01]  /*0240*/  IMAD R31, R35, 0x18, RZ ;  /* 0x00000018231f7824 */ /* 0x000fe200078e02ff */
[-C--:B------:R-:W-:Y:S01]  /*0250*/  LEA.HI.X.SX32 R9, R9, R3.reuse, 0x1, P5 ;  /* 0x0000000309097211 */ /* 0x080fe200028f0eff */
[----:B------:R-:W-:Y:S01]  /*0260*/  IMAD.SHL.U32 R19, R35, 0x8, RZ ;  /* 0x0000000823137824 */ /* 0x000fe200078e00ff */
[-C--:B------:R-:W-:Y:S01]  /*0270*/  LEA.HI.X.SX32 R13, R13, R3.reuse, 0x1, P4 ;  /* 0x000000030d0d7211 */ /* 0x080fe200020f0eff */
[----:B------:R-:W-:Y:S01]  /*0280*/  IMAD R17, R35, 0x7, RZ ;  /* 0x0000000723117824 */ /* 0x000fe200078e02ff */
[-C--:B------:R-:W-:Y:S01]  /*0290*/  IADD3 R14, P5, R29, R2.reuse, RZ ;  /* 0x000000021d0e7210 */ /* 0x080fe20007fbe0ff */
[----:B------:R-:W-:Y:S01]  /*02a0*/  IMAD R21, R35, 0x9, RZ ;  /* 0x0000000923157824 */ /* 0x000fe200078e02ff */
[-C--:B------:R-:W-:Y:S01]  /*02b0*/  LEA.HI.X.SX32 R11, R11, R3.reuse, 0x1, P6 ;  /* 0x000000030b0b7211 */ /* 0x080fe200030f0eff */
[C---:B------:R-:W-:Y:S01]  /*02c0*/  IMAD R39, R35.reuse, 0x1a, RZ ;  /* 0x0000001a23277824 */ /* 0x040fe200078e02ff */
[CC--:B------:R-:W-:Y:S01]  /*02d0*/  LEA R18, P4, R35.reuse, R2.reuse, 0x4 ;  /* 0x0000000223127211 */ /* 0x0c0fe200078820ff */
[----:B------:R-:W-:Y:S01]  /*02e0*/  IMAD R41, R35, 0x1c, RZ ;  /* 0x0000001c23297824 */ /* 0x000fe200078e02ff */
[-C--:B------:R-:W-:Y:S01]  /*02f0*/  IADD3 R26, P2, R27, R2.reuse, RZ ;  /* 0x000000021b1a7210 */ /* 0x080fe20007f5e0ff */
[----:B------:R-:W-:Y:S01]  /*0300*/  IMAD R43, R35, 0x1e, RZ ;  /* 0x0000001e232b7824 */ /* 0x000fe200078e02ff */
[-C--:B------:R-:W-:Y:S01]  /*0310*/  IADD3 R16, P6, R33, R2.reuse, RZ ;  /* 0x0000000221107210 */ /* 0x080fe20007fde0ff */
[----:B------:R-:W-:Y:S01]  /*0320*/  IMAD R27, R35, 0xb, RZ ;  /* 0x0000000b231b7824 */ /* 0x000fe200078e02ff */
[-C--:B------:R-:W-:Y:S01]  /*0330*/  IADD3 R24, P3, R25, R2.reuse, RZ ;  /* 0x0000000219187210 */ /* 0x080fe20007f7e0ff */
[----:B------:R0:W2:Y:S01]  /*0340*/  LDG.E.U16 R34, desc[UR20][R2.64] ;  /* 0x0000001402227981 */ /* 0x0000a2000c1e1500 */
[-C--:B------:R-:W-:Y:S01]  /*0350*/  IADD3 R28, P1, R31, R2.reuse, RZ ;  /* 0x000000021f1c7210 */ /* 0x080fe20007f3e0ff */
[----:B------:R-:W-:Y:S01]  /*0360*/  IMAD R31, R35, 0xd, RZ ;  /* 0x0000000d231f7824 */ /* 0x000fe200078e02ff */
[-C--:B------:R-:W-:Y:S01]  /*0370*/  LEA.HI.X.SX32 R15, R15, R3.reuse, 0x1, P5 ;  /* 0x000000030f0f7211 */ /* 0x080fe200028f0eff */
[----:B------:R-:W-:Y:S01]  /*0380*/  IMAD R35, R35, 0xf, RZ ;  /* 0x0000000f23237824 */ /* 0x000fe200078e02ff */
[----:B------:R-:W-:Y:S01]  /*0390*/  LEA.HI.X.SX32 R19, R19, R3, 0x1, P4 ;  /* 0x0000000313137211 */ /* 0x000fe200020f0eff */
[----:B------:R-:W3:Y:S01]  /*03a0*/  LDG.E.U16 R6, desc[UR20][R6.64] ;  /* 0x0000001406067981 */ /* 0x000ee2000c1e1500 */
[----:B------:R-:W-:-:S02]  /*03b0*/  IADD3 R30, P5, R39, R2, RZ ;  /* 0x00000002271e7210 */ /* 0x000fc40007fbe0ff */
[-C--:B------:R-:W-:Y:S01]  /*03c0*/  LEA.HI.X.SX32 R17, R17, R3.reuse, 0x1, P6 ;  /* 0x0000000311117211 */ /* 0x080fe200030f0eff */
[----:B------:R-:W4:Y:S01]  /*03d0*/  LDG.E.U16 R18, desc[UR20][R18.64] ;  /* 0x0000001412127981 */ /* 0x000f22000c1e1500 */
[-C--:B------:R-:W-:Y:S02]  /*03e0*/  LEA.HI.X.SX32 R21, R21, R3.reuse, 0x1, P0 ;  /* 0x0000000315157211 */ /* 0x080fe400000f0eff */
[-C--:B------:R-:W-:Y:S01]  /*03f0*/  IADD3 R32, P6, R41, R2.reuse, RZ ;  /* 0x0000000229207210 */ /* 0x080fe20007fde0ff */
[----:B------:R-:W5:Y:S01]  /*0400*/  LDG.E.U16 R8, desc[UR20][R8.64] ;  /* 0x0000001408087981 */ /* 0x000f62000c1e1500 */
[-C--:B------:R-:W-:Y:S02]  /*0410*/  LEA.HI.X.SX32 R25, R23, R3.reuse, 0x1, P3 ;  /* 0x0000000317197211 */ /* 0x080fe400018f0eff */
[----:B0-----:R-:W-:Y:S01]  /*0420*/  IADD3 R2, P4, R43, R2, RZ ;  /* 0x000000022b027210 */ /* 0x001fe20007f9e0ff */
[----:B------:R0:W3:Y:S01]  /*0430*/  LDG.E.U16 R23, desc[UR20][R4.64] ;  /* 0x0000001404177981 */ /* 0x0000e2000c1e1500 */
[----:B------:R-:W-:-:S02]  /*0440*/  LEA.HI.X.SX32 R27, R27, R3, 0x1, P2 ;  /* 0x000000031b1b7211 */ /* 0x000fc400010f0eff */
[-C--:B------:R-:W-:Y:S01]  /*0450*/  LEA.HI.X.SX32 R29, R29, R3.reuse, 0x1, P1 ;  /* 0x000000031d1d7211 */ /* 0x080fe200008f0eff */
[----:B------:R-:W5:Y:S01]  /*0460*/  LDG.E.U16 R20, desc[UR20][R20.64] ;  /* 0x0000001414147981 */ /* 0x000f62000c1e1500 */
[-C--:B------:R-:W-:Y:S02]  /*0470*/  LEA.HI.X.SX32 R31, R31, R3.reuse, 0x1, P5 ;  /* 0x000000031f1f7211 */ /* 0x080fe400028f0eff */
[-C--:B------:R-:W-:Y:S01]  /*0480*/  LEA.HI.X.SX32 R33, R33, R3.reuse, 0x1, P6 ;  /* 0x0000000321217211 */ /* 0x080fe200030f0eff */
[----:B------:R-:W5:Y:S01]  /*0490*/  LDG.E.U16 R24, desc[UR20][R24.64] ;  /* 0x0000001418187981 */ /* 0x000f62000c1e1500 */
[----:B------:R-:W-:-:S03]  /*04a0*/  LEA.HI.X.SX32 R3, R35, R3, 0x1, P4 ;  /* 0x0000000323037211 */ /* 0x000fc600020f0eff */
[----:B------:R-:W5:Y:S04]  /*04b0*/  LDG.E.U16 R26, desc[UR20][R26.64] ;  /* 0x000000141a1a7981 */ /* 0x000f68000c1e1500 */
[----:B------:R1:W5:Y:S04]  /*04c0*/  LDG.E.U16 R10, desc[UR20][R10.64] ;  /* 0x000000140a0a7981 */ /* 0x000368000c1e1500 */
[----:B------:R-:W5:Y:S04]  /*04d0*/  LDG.E.U16 R28, desc[UR20][R28.64] ;  /* 0x000000141c1c7981 */ /* 0x000f68000c1e1500 */
[----:B------:R-:W5:Y:S04]  /*04e0*/  LDG.E.U16 R12, desc[UR20][R12.64] ;  /* 0x000000140c0c7981 */ /* 0x000f68000c1e1500 */
[----:B------:R-:W5:Y:S04]  /*04f0*/  LDG.E.U16 R30, desc[UR20][R30.64] ;  /* 0x000000141e1e7981 */ /* 0x000f68000c1e1500 */
[----:B------:R-:W5:Y:S04]  /*0500*/  LDG.E.U16 R14, desc[UR20][R14.64] ;  /* 0x000000140e0e7981 */ /* 0x000f68000c1e1500 */
[----:B------:R-:W5:Y:S04]  /*0510*/  LDG.E.U16 R32, desc[UR20][R32.64] ;  /* 0x0000001420207981 */ /* 0x000f68000c1e1500 */
[----:B------:R-:W5:Y:S04]  /*0520*/  LDG.E.U16 R16, desc[UR20][R16.64] ;  /* 0x0000001410107981 */ /* 0x000f68000c1e1500 */
[----:B------:R1:W5:Y:S01]  /*0530*/  LDG.E.U16 R2, desc[UR20][R2.64] ;  /* 0x0000001402027981 */ /* 0x000362000c1e1500 */
[----:B------:R-:W1:Y:S01]  /*0540*/  S2UR UR13, SR_CgaCtaId ;  /* 0x00000000000d79c3 */ /* 0x000e620000008800 */
[----:B0-----:R-:W-:-:S02]  /*0550*/  LOP3.LUT R4, R0, 0xc0, RZ, 0xc0, !PT ;  /* 0x000000c000047812 */ /* 0x001fc400078ec0ff */
[----:B------:R-:W-:Y:S02]  /*0560*/  LOP3.LUT R5, R0, 0x3f, RZ, 0xc0, !PT ;  /* 0x0000003f00057812 */ /* 0x000fe400078ec0ff */
[----:B------:R-:W-:Y:S02]  /*0570*/  SHF.L.U32 R114, R37, 0x8, RZ ;  /* 0x0000000825727819 */ /* 0x000fe400000006ff */
[----:B------:R-:W-:Y:S01]  /*0580*/  LEA R7, R4, R5, 0x4 ;  /* 0x0000000504077211 */ /* 0x000fe200078e20ff */
[----:B------:R-:W-:Y:S02]  /*0590*/  UMOV UR4, 0x400 ;  /* 0x0000040000047882 */ /* 0x000fe40000000000 */
[----:B------:R-:W-:Y:S02]  /*05a0*/  VIADD R144, R114, 0x100 ;  /* 0x0000010072907836 */ /* 0x000fe40000000000 */
[----:B------:R-:W-:-:S03]  /*05b0*/  IMAD.SHL.U32 R7, R7, 0x2, RZ ;  /* 0x0000000207077824 */ /* 0x000fc600078e00ff */
[----:B------:R-:W-:Y:S02]  /*05c0*/  ISETP.GE.AND P0, PT, R144, 0x1, PT ;  /* 0x000000019000780c */ /* 0x000fe40003f06270 */
[C---:B------:R-:W-:Y:S01]  /*05d0*/  LOP3.LUT R9, R7.reuse, 0x10, RZ, 0x3c, !PT ;  /* 0x0000001007097812 */ /* 0x040fe200078e3cff */
[----:B-1----:R-:W-:Y:S01]  /*05e0*/  ULEA UR13, UR13, UR4, 0x18 ;  /* 0x000000040d0d7291 */ /* 0x002fe2000f8ec03f */
[C---:B------:R-:W-:Y:S02]  /*05f0*/  LOP3.LUT R11, R7.reuse, 0x20, RZ, 0x3c, !PT ;  /* 0x00000020070b7812 */ /* 0x040fe400078e3cff */
[C---:B------:R-:W-:Y:S02]  /*0600*/  LOP3.LUT R3, R7.reuse, 0x30, RZ, 0x3c, !PT ;  /* 0x0000003007037812 */ /* 0x040fe400078e3cff */
[C---:B------:R-:W-:Y:S02]  /*0610*/  LOP3.LUT R13, R7.reuse, 0x40, RZ, 0x3c, !PT ;  /* 0x00000040070d7812 */ /* 0x040fe400078e3cff */
[----:B------:R-:W-:-:S02]  /*0620*/  LOP3.LUT R15, R7, 0x50, RZ, 0x3c, !PT ;  /* 0x00000050070f7812 */ /* 0x000fc400078e3cff */
[----:B------:R-:W-:Y:S01]  /*0630*/  LOP3.LUT R17, R7, 0x60, RZ, 0x3c, !PT ;  /* 0x0000006007117812 */ /* 0x000fe200078e3cff */
[----:B------:R-:W-:Y:S01]  /*0640*/  IMAD.MOV.U32 R118, RZ, RZ, 0x3f800000 ;  /* 0x3f800000ff767424 */ /* 0x000fe200078e00ff */
[----:B------:R-:W-:Y:S01]  /*0650*/  MOV R57, 0xff800000 ;  /* 0xff80000000397802 */ /* 0x000fe20000000f00 */
[----:B------:R-:W-:Y:S01]  /*0660*/  IMAD.MOV.U32 R56, RZ, RZ, -0x800000 ;  /* 0xff800000ff387424 */ /* 0x000fe200078e00ff */
[----:B------:R-:W-:Y:S01]  /*0670*/  CS2R R96, SRZ ;  /* 0x0000000000607805 */ /* 0x000fe2000001ff00 */
[----:B------:R-:W-:Y:S01]  /*0680*/  IMAD.MOV.U32 R81, RZ, RZ, -0x800000 ;  /* 0xff800000ff517424 */ /* 0x000fe200078e00ff */
[----:B------:R-:W-:Y:S01]  /*0690*/  CS2R R98, SRZ ;  /* 0x0000000000627805 */ /* 0x000fe2000001ff00 */
[----:B------:R-:W-:Y:S01]  /*06a0*/  IMAD.MOV.U32 R129, RZ, RZ, -0x800000 ;  /* 0xff800000ff817424 */ /* 0x000fe200078e00ff */
[----:B------:R-:W-:Y:S01]  /*06b0*/  CS2R R100, SRZ ;  /* 0x0000000000647805 */ /* 0x000fe2000001ff00 */
[----:B------:R-:W-:Y:S01]  /*06c0*/  IMAD.MOV.U32 R119, RZ, RZ, 0x3f800000 ;  /* 0x3f800000ff777424 */ /* 0x000fe200078e00ff */
[----:B------:R-:W-:Y:S01]  /*06d0*/  CS2R R102, SRZ ;  /* 0x0000000000667805 */ /* 0x000fe2000001ff00 */
[----:B------:R-:W-:Y:S01]  /*06e0*/  IMAD.MOV.U32 R120, RZ, RZ, 0x3f800000 ;  /* 0x3f800000ff787424 */ /* 0x000fe200078e00ff */
[----:B------:R-:W-:Y:S01]  /*06f0*/  CS2R R88, SRZ ;  /* 0x0000000000587805 */ /* 0x000fe2000001ff00 */
[----:B------:R-:W-:Y:S01]  /*0700*/  IMAD.MOV.U32 R121, RZ, RZ, 0x3f800000 ;  /* 0x3f800000ff797424 */ /* 0x000fe200078e00ff */
[----:B------:R-:W-:-:S02]  /*0710*/  CS2R R90, SRZ ;  /* 0x00000000005a7805 */ /* 0x000fc4000001ff00 */
[----:B------:R-:W-:Y:S02]  /*0720*/  CS2R R92, SRZ ;  /* 0x00000000005c7805 */ /* 0x000fe4000001ff00 */
[----:B------:R-:W-:Y:S02]  /*0730*/  CS2R R94, SRZ ;  /* 0x00000000005e7805 */ /* 0x000fe4000001ff00 */
[C---:B------:R-:W-:Y:S01]  /*0740*/  LOP3.LUT R104, R0.reuse, 0xe0, RZ, 0xc0, !PT ;  /* 0x000000e000687812 */ /* 0x040fe200078ec0ff */
[C---:B------:R-:W-:Y:S01]  /*0750*/  IMAD.SHL.U32 R105, R0.reuse, 0x2, RZ ;  /* 0x0000000200697824 */ /* 0x040fe200078e00ff */
[C---:B------:R-:W-:Y:S01]  /*0760*/  LOP3.LUT R108, R0.reuse, 0xf, RZ, 0xc0, !PT ;  /* 0x0000000f006c7812 */ /* 0x040fe200078ec0ff */
[C---:B------:R-:W-:Y:S02]  /*0770*/  IMAD.SHL.U32 R106, R0.reuse, 0x80, RZ ;  /* 0x00000080006a7824 */ /* 0x040fe400078e00ff */
[----:B------:R-:W-:Y:S01]  /*0780*/  IMAD.SHL.U32 R107, R0, 0x8, RZ ;  /* 0x00000008006b7824 */ /* 0x000fe200078e00ff */
[----:B--2---:R-:W-:Y:S04]  /*0790*/  STS.U16 [R7+UR13], R34 ;  /* 0x0000002207007988 */ /* 0x004fe8000800040d */
[----:B----4-:R0:W-:Y:S04]  /*07a0*/  STS.U16 [R7+UR13+0x400], R18 ;  /* 0x0004001207007988 */ /* 0x0101e8000800040d */
[----:B---3--:R1:W-:Y:S01]  /*07b0*/  STS.U16 [R9+UR13+0x80], R23 ;  /* 0x0000801709007988 */ /* 0x0083e2000800040d */
[----:B0-----:R-:W-:-:S03]  /*07c0*/  LOP3.LUT R7, R7, 0x70, RZ, 0x3c, !PT ;  /* 0x0000007007077812 */ /* 0x001fc600078e3cff */
[----:B-----5:R0:W-:Y:S04]  /*07d0*/  STS.U16 [R9+UR13+0x480], R20 ;  /* 0x0004801409007988 */ /* 0x0201e8000800040d */
[----:B------:R0:W-:Y:S04]  /*07e0*/  STS.U16 [R11+UR13+0x100], R6 ;  /* 0x000100060b007988 */ /* 0x0001e8000800040d */
        /* <DEDUP_REMOVED lines=8> */
[----:B------:R0:W-:Y:S01]  /*0870*/  STS.U16 [R17+UR13+0x700], R32 ;  /* 0x0007002011007988 */ /* 0x0001e2000800040d */
[----:B-1----:R-:W-:-:S03]  /*0880*/  LOP3.LUT R23, R0, 0xff, RZ, 0xc0, !PT ;  /* 0x000000ff00177812 */ /* 0x002fc600078ec0ff */
[----:B------:R0:W-:Y:S04]  /*0890*/  STS.U16 [R7+UR13+0x380], R16 ;  /* 0x0003801007007988 */ /* 0x0001e8000800040d */
[----:B------:R0:W-:Y:S01]  /*08a0*/  STS.U16 [R7+UR13+0x780], R2 ;  /* 0x0007800207007988 */ /* 0x0001e2000800040d */
[----:B------:R-:W-:Y:S05]  /*08b0*/  @!P0 BRA `(.L_x_0) ;  /* 0x0000003400888947 */ /* 0x000fea0003800000 */
[----:B0-----:R-:W0:Y:S01]  /*08c0*/  LDC.64 R10, c[0x0][0x260] ;  /* 0x00009800ff0a7b82 */ /* 0x001e220000000a00 */
[----:B------:R-:W-:Y:S01]  /*08d0*/  SHF.R.U32.HI R2, RZ, 0x5, R0 ;  /* 0x00000005ff027819 */ /* 0x000fe20000011600 */
[----:B------:R-:W-:Y:S01]  /*08e0*/  ULDC UR4, c[0x0][0x258] ;  /* 0x0000960000047ab9 */ /* 0x000fe20000000800 */
[----:B------:R-:W-:Y:S01]  /*08f0*/  SHF.R.U32.HI R4, RZ, 0x2, R4 ;  /* 0x00000002ff047819 */ /* 0x000fe20000011604 */
[----:B------:R-:W-:Y:S01]  /*0900*/  ULDC.64 UR6, c[0x0][0x220] ;  /* 0x0000880000067ab9 */ /* 0x000fe20000000a00 */
[----:B------:R-:W-:Y:S01]  /*0910*/  SHF.L.U32 R3, R23, 0x1, RZ ;  /* 0x0000000117037819 */ /* 0x000fe200000006ff */
[----:B------:R-:W-:Y:S01]  /*0920*/  IMAD.MOV.U32 R123, RZ, RZ, -0x800000 ;  /* 0xff800000ff7b7424 */ /* 0x000fe200078e00ff */
[----:B------:R-:W-:Y:S01]  /*0930*/  R2UR UR24, R2 ;  /* 0x00000000021872ca */ /* 0x000fe200000e0000 */
[----:B------:R-:W1:Y:S01]  /*0940*/  LDC.64 R12, c[0x0][0x250] ;  /* 0x00009400ff0c7b82 */ /* 0x000e620000000a00 */
[--C-:B------:R-:W-:Y:S01]  /*0950*/  SHF.R.U32.HI R8, RZ, 0x4, R0.reuse ;  /* 0x00000004ff087819 */ /* 0x100fe20000011600 */
[----:B------:R-:W-:Y:S01]  /*0960*/  IMAD.MOV.U32 R118, RZ, RZ, 0x3f800000 ;  /* 0x3f800000ff767424 */ /* 0x000fe200078e00ff */
[----:B------:R-:W-:Y:S01]  /*0970*/  SHF.R.U32.HI R9, RZ, 0x2, R0 ;  /* 0x00000002ff097819 */ /* 0x000fe20000011600 */
[----:B------:R-:W-:Y:S01]  /*0980*/  IMAD.MOV.U32 R115, RZ, RZ, RZ ;  /* 0x000000ffff737224 */ /* 0x000fe200078e00ff */
[----:B------:R-:W-:Y:S01]  /*0990*/  SGXT.U32 R8, R8, 0x4 ;  /* 0x000000040808781a */ /* 0x000fe20000000000 */
[----:B------:R-:W-:Y:S01]  /*09a0*/  IMAD.MOV.U32 R109, RZ, RZ, RZ ;  /* 0x000000ffff6d7224 */ /* 0x000fe200078e00ff */
[----:B------:R-:W-:Y:S01]  /*09b0*/  SHF.R.U32.HI R15, RZ, 0x1, R104 ;  /* 0x00000001ff0f7819 */ /* 0x000fe20000011668 */
[----:B------:R-:W2:Y:S01]  /*09c0*/  LDC R28, c[0x0][0x268] ;  /* 0x00009a00ff1c7b82 */ /* 0x000ea20000000800 */
[----:B------:R-:W-:Y:S01]  /*09d0*/  LOP3.LUT R148, R105, 0x6, RZ, 0xc0, !PT ;  /* 0x0000000669947812 */ /* 0x000fe200078ec0ff */
[----:B------:R-:W-:Y:S01]  /*09e0*/  IMAD.MOV.U32 R120, RZ, RZ, 0x3f800000 ;  /* 0x3f800000ff787424 */ /* 0x000fe200078e00ff */
[----:B------:R-:W-:Y:S01]  /*09f0*/  MOV R119, 0x3f800000 ;  /* 0x3f80000000777802 */ /* 0x000fe20000000f00 */
[----:B------:R-:W-:Y:S01]  /*0a00*/  IMAD.MOV.U32 R121, RZ, RZ, 0x3f800000 ;  /* 0x3f800000ff797424 */ /* 0x000fe200078e00ff */
[----:B------:R-:W-:Y:S01]  /*0a10*/  MOV R117, 0xff800000 ;  /* 0xff80000000757802 */ /* 0x000fe20000000f00 */
[----:B------:R-:W-:Y:S01]  /*0a20*/  IMAD.MOV.U32 R116, RZ, RZ, -0x800000 ;  /* 0xff800000ff747424 */ /* 0x000fe200078e00ff */
[----:B------:R-:W-:Y:S01]  /*0a30*/  CS2R R96, SRZ ;  /* 0x0000000000607805 */ /* 0x000fe2000001ff00 */
[----:B0-----:R-:W-:Y:S01]  /*0a40*/  IMAD R2, R10, UR12, RZ ;  /* 0x0000000c0a027c24 */ /* 0x001fe2000f8e02ff */
[----:B------:R-:W-:Y:S01]  /*0a50*/  LOP3.LUT R10, R3, R4, RZ, 0x3c, !PT ;  /* 0x00000004030a7212 */ /* 0x000fe200078e3cff */
[----:B------:R-:W-:Y:S01]  /*0a60*/  IMAD R7, R5, R11, RZ ;  /* 0x0000000b05077224 */ /* 0x000fe200078e02ff */
[----:B------:R-:W-:Y:S01]  /*0a70*/  SHF.R.U32.HI R5, RZ, 0x6, R0 ;  /* 0x00000006ff057819 */ /* 0x000fe20000011600 */
[----:B------:R-:W-:Y:S01]  /*0a80*/  IMAD.SHL.U32 R3, R2, 0x2, RZ ;  /* 0x0000000202037824 */ /* 0x000fe200078e00ff */
[----:B------:R-:W-:Y:S01]  /*0a90*/  CS2R R98, SRZ ;  /* 0x0000000000627805 */ /* 0x000fe2000001ff00 */
[C---:B------:R-:W-:Y:S01]  /*0aa0*/  IMAD.SHL.U32 R6, R7.reuse, 0x2, RZ ;  /* 0x0000000207067824 */ /* 0x040fe200078e00ff */
[----:B------:R-:W-:Y:S01]  /*0ab0*/  CS2R R100, SRZ ;  /* 0x0000000000647805 */ /* 0x000fe2000001ff00 */
[----:B------:R-:W-:Y:S01]  /*0ac0*/  IMAD R4, R108, UR4, RZ ;  /* 0x000000046c047c24 */ /* 0x000fe2000f8e02ff */
[----:B------:R-:W-:Y:S01]  /*0ad0*/  ULDC.64 UR4, c[0x0][0x218] ;  /* 0x0000860000047ab9 */ /* 0x000fe20000000a00 */
[----:B-1----:R-:W-:Y:S01]  /*0ae0*/  IMAD R12, R12, UR12, RZ ;  /* 0x0000000c0c0c7c24 */ /* 0x002fe2000f8e02ff */
[----:B------:R-:W-:Y:S01]  /*0af0*/  IADD3 R24, P2, P3, R6, UR6, R3 ;  /* 0x0000000606187c10 */ /* 0x000fe2000fb5e003 */
[----:B------:R-:W-:Y:S01]  /*0b00*/  IMAD.SHL.U32 R6, R4, 0x2, RZ ;  /* 0x0000000204067824 */ /* 0x000fe200078e00ff */
[----:B------:R-:W-:Y:S01]  /*0b10*/  UIADD3 UR6, UR13, 0x2000, URZ ;  /* 0x000020000d067890 */ /* 0x000fe2000fffe03f */
[----:B------:R-:W-:Y:S01]  /*0b20*/  IMAD.SHL.U32 R3, R12, 0x2, RZ ;  /* 0x000000020c037824 */ /* 0x000fe200078e00ff */
[----:B------:R-:W-:Y:S01]  /*0b30*/  CS2R R102, SRZ ;  /* 0x0000000000667805 */ /* 0x000fe2000001ff00 */
[----:B------:R-:W-:Y:S01]  /*0b40*/  IMAD R8, R8, R13, RZ ;  /* 0x0000000d08087224 */ /* 0x000fe200078e02ff */
[----:B------:R-:W-:Y:S01]  /*0b50*/  USHF.R.U32.HI UR6, URZ, 0x4, UR6 ;  /* 0x000000043f067899 */ /* 0x000fe20008011606 */
[----:B------:R-:W-:Y:S01]  /*0b60*/  IMAD.HI R7, R7, 0x2, RZ ;  /* 0x0000000207077827 */ /* 0x000fe200078e02ff */
[----:B------:R-:W-:-:S02]  /*0b70*/  IADD3 R21, P0, P1, R6, UR4, R3 ;  /* 0x0000000406157c10 */ /* 0x000fc4000f91e003 */
[----:B------:R-:W-:Y:S02]  /*0b80*/  CS2R R88, SRZ ;  /* 0x0000000000587805 */ /* 0x000fe4000001ff00 */
[----:B------:R-:W-:Y:S01]  /*0b90*/  SGXT.U32 R3, R5, 0x2 ;  /* 0x000000020503781a */ /* 0x000fe20000000000 */
[----:B------:R-:W-:Y:S01]  /*0ba0*/  IMAD.HI R5, R4, 0x2, RZ ;  /* 0x0000000204057827 */ /* 0x000fe200078e02ff */
[----:B------:R-:W-:Y:S01]  /*0bb0*/  SGXT.U32 R6, R9, 0x3 ;  /* 0x000000030906781a */ /* 0x000fe20000000000 */
[----:B------:R-:W-:Y:S01]  /*0bc0*/  USGXT.U32 UR10, UR6, 0xe ;  /* 0x0000000e060a789a */ /* 0x000fe20008000000 */
[----:B------:R-:W-:Y:S01]  /*0bd0*/  CS2R R90, SRZ ;  /* 0x00000000005a7805 */ /* 0x000fe2000001ff00 */
[----:B------:R-:W-:Y:S01]  /*0be0*/  IMAD.HI R4, R2, 0x2, RZ ;  /* 0x0000000202047827 */ /* 0x000fe200078e02ff */
[----:B------:R-:W-:Y:S01]  /*0bf0*/  LEA R2, R13, R8, 0x4 ;  /* 0x000000080d027211 */ /* 0x000fe200078e20ff */
[----:B------:R-:W-:Y:S01]  /*0c00*/  UIADD3 UR26, UP0, UR10, 0x2, URZ ;  /* 0x000000020a1a7890 */ /* 0x000fe2000ff1e03f */
[----:B------:R-:W-:Y:S01]  /*0c10*/  LOP3.LUT R114, R114, R15, R6, 0xfe, !PT ;  /* 0x0000000f72727212 */ /* 0x000fe200078efe06 */
[----:B------:R-:W-:Y:S01]  /*0c20*/  IMAD.HI R12, R12, 0x2, RZ ;  /* 0x000000020c0c7827 */ /* 0x000fe200078e02ff */
[----:B------:R-:W-:-:S02]  /*0c30*/  IADD3.X R26, R7, UR7, R4, P2, P3 ;  /* 0x00000007071a7c10 */ /* 0x000fc400097e6404 */
[----:B------:R-:W-:Y:S02]  /*0c40*/  CS2R R92, SRZ ;  /* 0x00000000005c7805 */ /* 0x000fe4000001ff00 */
[----:B------:R-:W-:Y:S01]  /*0c50*/  CS2R R94, SRZ ;  /* 0x00000000005e7805 */ /* 0x000fe2000001ff00 */
[----:B--2---:R-:W-:Y:S01]  /*0c60*/  IMAD R9, R3, R28, RZ ;  /* 0x0000001c03097224 */ /* 0x004fe200078e02ff */
[----:B------:R-:W-:Y:S01]  /*0c70*/  IADD3.X R7, R5, UR5, R12, P0, P1 ;  /* 0x0000000505077c10 */ /* 0x000fe200087e240c */
[C---:B------:R-:W-:Y:S01]  /*0c80*/  IMAD R4, R13.reuse, 0x10, R2 ;  /* 0x000000100d047824 */ /* 0x040fe200078e0202 */
[-C--:B------:R-:W-:Y:S01]  /*0c90*/  LEA R16, P1, R2, R21.reuse, 0x1 ;  /* 0x0000001502107211 */ /* 0x080fe200078208ff */
[----:B------:R-:W-:Y:S01]  /*0ca0*/  IMAD R5, R28, 0x4, R9 ;  /* 0x000000041c057824 */ /* 0x000fe200078e0209 */
[-C--:B------:R-:W-:Y:S01]  /*0cb0*/  LEA R14, P0, R8, R21.reuse, 0x1 ;  /* 0x00000015080e7211 */ /* 0x080fe200078008ff */
[----:B------:R-:W-:Y:S01]  /*0cc0*/  IMAD R3, R13, 0x10, R4 ;  /* 0x000000100d037824 */ /* 0x000fe200078e0204 */
[----:B------:R-:W-:Y:S01]  /*0cd0*/  LEA R18, P2, R4, R21, 0x1 ;  /* 0x0000001504127211 */ /* 0x000fe200078408ff */
[----:B------:R-:W-:Y:S01]  /*0ce0*/  IMAD R12, R28, 0x4, R5 ;  /* 0x000000041c0c7824 */ /* 0x000fe200078e0205 */
[----:B------:R-:W-:Y:S01]  /*0cf0*/  LEA.HI.X.SX32 R17, R2, R7, 0x1, P1 ;  /* 0x0000000702117211 */ /* 0x000fe200008f0eff */
[----:B------:R-:W-:Y:S01]  /*0d00*/  UMOV UR5, URZ ;  /* 0x0000003f00057c82 */ /* 0x000fe20008000000 */
[----:B------:R-:W-:Y:S01]  /*0d10*/  LEA R20, P3, R3, R21, 0x1 ;  /* 0x0000001503147211 */ /* 0x000fe200078608ff */
[----:B------:R-:W-:Y:S01]  /*0d20*/  UIADD3.X UR27, UR5, 0x40000040, URZ, UP0, !UPT ;  /* 0x40000040051b7890 */ /* 0x000fe200087fe43f */
[-C--:B------:R-:W-:Y:S01]  /*0d30*/  LEA.HI.X.SX32 R19, R4, R7.reuse, 0x1, P2 ;  /* 0x0000000704137211 */ /* 0x080fe200010f0eff */
[----:B------:R-:W-:Y:S01]  /*0d40*/  IMAD.MOV.U32 R122, RZ, RZ, -0x800000 ;  /* 0xff800000ff7a7424 */ /* 0x000fe200078e00ff */
[-C--:B------:R-:W-:Y:S01]  /*0d50*/  LEA R6, P1, R5, R24.reuse, 0x1 ;  /* 0x0000001805067211 */ /* 0x080fe200078208ff */
[----:B------:R-:W-:Y:S01]  /*0d60*/  UMOV UR4, URZ ;  /* 0x0000003f00047c82 */ /* 0x000fe20008000000 */
[----:B------:R-:W-:Y:S01]  /*0d70*/  LEA R4, P2, R12, R24, 0x1 ;  /* 0x000000180c047211 */ /* 0x000fe200078408ff */
[----:B------:R-:W-:Y:S01]  /*0d80*/  UIADD3.64 UR22, UR26, 0x2, URZ ;  /* 0x000000021a167897 */ /* 0x000fe2000fffe03f */
[-C--:B------:R-:W-:Y:S01]  /*0d90*/  LEA.HI.X.SX32 R15, R8, R7.reuse, 0x1, P0 ;  /* 0x00000007080f7211 */ /* 0x080fe200000f0eff */
[----:B------:R-:W-:Y:S01]  /*0da0*/  UIADD3.64 UR14, UR26, 0x4, URZ ;  /* 0x000000041a0e7897 */ /* 0x000fe2000fffe03f */
[----:B------:R-:W-:Y:S01]  /*0db0*/  LEA.HI.X.SX32 R21, R3, R7, 0x1, P3 ;  /* 0x0000000703157211 */ /* 0x000fe200018f0eff */
[----:B------:R-:W-:Y:S01]  /*0dc0*/  ULDC UR25, c[0x0][0x238] ;  /* 0x00008e0000197ab9 */ /* 0x000fe20000000800 */
[----:B------:R-:W-:Y:S01]  /*0dd0*/  LEA.HI.X.SX32 R7, R5, R26, 0x1, P1 ;  /* 0x0000001a05077211 */ /* 0x000fe200008f0eff */
[----:B------:R-:W-:Y:S01]  /*0de0*/  UMOV UR11, 0xc0000010 ;  /* 0xc0000010000b7882 */ /* 0x000fe20000000000 */
[----:B------:R-:W-:Y:S01]  /*0df0*/  LEA R3, R28, R12, 0x2 ;  /* 0x0000000c1c037211 */ /* 0x000fe200078e10ff */
[----:B------:R-:W-:Y:S01]  /*0e00*/  UMOV UR30, UR10 ;  /* 0x0000000a001e7c82 */ /* 0x000fe20008000000 */
[----:B------:R-:W-:Y:S01]  /*0e10*/  LEA.HI.X.SX32 R5, R12, R26, 0x1, P2 ;  /* 0x0000001a0c057211 */ /* 0x000fe200010f0eff */
[----:B------:R-:W-:Y:S01]  /*0e20*/  UMOV UR31, 0x40000040 ;  /* 0x40000040001f7882 */ /* 0x000fe20000000000 */
[----:B------:R-:W-:-:S02]  /*0e30*/  SHF.R.S32.HI R12, RZ, 0x6, R0 ;  /* 0x00000006ff0c7819 */ /* 0x000fc40000011400 */
[-C--:B------:R-:W-:Y:S02]  /*0e40*/  LEA R8, P0, R9, R24.reuse, 0x1 ;  /* 0x0000001809087211 */ /* 0x080fe400078008ff */
[----:B------:R-:W-:Y:S02]  /*0e50*/  SGXT R12, R12, 0x1 ;  /* 0x000000010c0c781a */ /* 0x000fe40000000200 */
[----:B------:R-:W-:Y:S02]  /*0e60*/  LEA R2, P3, R3, R24, 0x1 ;  /* 0x0000001803027211 */ /* 0x000fe400078608ff */
[----:B------:R-:W-:Y:S02]  /*0e70*/  LOP3.LUT R12, R12, 0x90, RZ, 0xc0, !PT ;  /* 0x000000900c0c7812 */ /* 0x000fe400078ec0ff */
[----:B------:R-:W-:Y:S02]  /*0e80*/  LEA.HI.X.SX32 R9, R9, R26, 0x1, P0 ;  /* 0x0000001a09097211 */ /* 0x000fe400000f0eff */
[----:B------:R-:W-:-:S02]  /*0e90*/  LOP3.LUT R112, R12, 0x17e, R105, 0x78, !PT ;  /* 0x0000017e0c707812 */ /* 0x000fc400078e7869 */
[----:B------:R-:W-:Y:S02]  /*0ea0*/  LEA.HI.X.SX32 R3, R3, R26, 0x1, P3 ;  /* 0x0000001a03037211 */ /* 0x000fe400018f0eff */
[----:B------:R-:W-:Y:S02]  /*0eb0*/  LOP3.LUT R113, R10, 0x40, RZ, 0x3c, !PT ;  /* 0x000000400a717812 */ /* 0x000fe400078e3cff */
[C---:B------:R-:W-:Y:S02]  /*0ec0*/  LOP3.LUT R111, R114.reuse, 0x88, RZ, 0xfc, !PT ;  /* 0x00000088726f7812 */ /* 0x040fe400078efcff */
[C---:B------:R-:W-:Y:S02]  /*0ed0*/  LOP3.LUT R110, R114.reuse, 0x80, RZ, 0xfc, !PT ;  /* 0x00000080726e7812 */ /* 0x040fe400078efcff */
[----:B------:R-:W-:-:S07]  /*0ee0*/  LOP3.LUT R12, R114, 0x8, RZ, 0xfc, !PT ;  /* 0x00000008720c7812 */ /* 0x000fce00078efcff */
.L_x_1:
[----:B------:R-:W-:-:S04]  /*0ef0*/  IMAD.WIDE R24, R115, 0x2, R14 ;  /* 0x0000000273187825 */ /* 0x000fc800078e020e */
[C---:B------:R-:W-:Y:S01]  /*0f00*/  IMAD.WIDE R26, R115.reuse, 0x2, R16 ;  /* 0x00000002731a7825 */ /* 0x040fe200078e0210 */
[----:B------:R-:W2:Y:S03]  /*0f10*/  LDG.E.U16 R125, desc[UR20][R24.64] ;  /* 0x00000014187d7981 */ /* 0x000ea6000c1e1500 */
[C---:B------:R-:W-:Y:S01]  /*0f20*/  IMAD.WIDE R28, R115.reuse, 0x2, R18 ;  /* 0x00000002731c7825 */ /* 0x040fe200078e0212 */
[----:B------:R-:W3:Y:S03]  /*0f30*/  LDG.E.U16 R127, desc[UR20][R26.64] ;  /* 0x000000141a7f7981 */ /* 0x000ee6000c1e1500 */
[----:B------:R-:W-:Y:S01]  /*0f40*/  IMAD.WIDE R30, R115, 0x2, R20 ;  /* 0x00000002731e7825 */ /* 0x000fe200078e0214 */
[----:B------:R-:W4:Y:S04]  /*0f50*/  LDG.E.U16 R129, desc[UR20][R28.64] ;  /* 0x000000141c817981 */ /* 0x000f28000c1e1500 */
[----:B------:R-:W5:Y:S01]  /*0f60*/  LDG.E.U16 R131, desc[UR20][R30.64] ;  /* 0x000000141e837981 */ /* 0x000f62000c1e1500 */
[----:B------:R-:W-:Y:S01]  /*0f70*/  BAR.SYNC.DEFER_BLOCKING 0x0 ;  /* 0x0000000000007b1d */ /* 0x000fe20000010000 */
[----:B------:R-:W-:-:S04]  /*0f80*/  USHF.L.U32 UR6, UR24, 0x5, URZ ;  /* 0x0000000518067899 */ /* 0x000fc8000800063f */
[----:B------:R-:W-:-:S04]  /*0f90*/  ULOP3.LUT UR6, UR6, 0x80, URZ, 0xc0, !UPT ;  /* 0x0000008006067892 */ /* 0x000fc8000f8ec03f */
[----:B------:R-:W-:Y:S01]  /*0fa0*/  ULEA.HI UR6, UR13, UR6, URZ, 0x1c ;  /* 0x000000060d067291 */ /* 0x000fe2000f8fe03f */
[----:B------:R-:W-:-:S03]  /*0fb0*/  UMOV UR16, 0x100 ;  /* 0x0000010000107882 */ /* 0x000fc60000000000 */
[----:B------:R-:W-:Y:S01]  /*0fc0*/  ULOP3.LUT UR6, UR6, 0x3fff, URZ, 0xc0, !UPT ;  /* 0x00003fff06067892 */ /* 0x000fe2000f8ec03f */
[----:B------:R-:W-:Y:S01]  /*0fd0*/  UMOV UR17, 0x40000040 ;  /* 0x4000004000117882 */ /* 0x000fe20000000000 */
[----:B------:R-:W-:Y:S02]  /*0fe0*/  UMOV UR7, URZ ;  /* 0x0000003f00077c82 */ /* 0x000fe40008000000 */
[----:B------:R-:W-:-:S03]  /*0ff0*/  UIADD3.64 UR16, UR6, UR16, URZ ;  /* 0x0000001006107297 */ /* 0x000fc6000fffe03f */
[----:B------:R-:W-:Y:S01]  /*1000*/  UMOV UR8, UR6 ;  /* 0x0000000600087c82 */ /* 0x000fe20008000000 */
[----:B------:R-:W-:Y:S01]  /*1010*/  UMOV UR9, 0x40000040 ;  /* 0x4000004000097882 */ /* 0x000fe20000000000 */
[----:B------:R-:W-:Y:S01]  /*1020*/  UMOV UR18, UR10 ;  /* 0x0000000a00127c82 */ /* 0x000fe20008000000 */
[----:B------:R-:W-:Y:S01]  /*1030*/  UMOV UR19, UR11 ;  /* 0x0000000b00137c82 */ /* 0x000fe20008000000 */
[----:B------:R-:W-:-:S04]  /*1040*/  IADD3 R175, P1, R148, UR4, RZ ;  /* 0x0000000494af7c10 */ /* 0x000fc8000ff3e0ff */
[C---:B------:R-:W-:Y:S01]  /*1050*/  IADD3 R169, P5, R175.reuse, 0x10, RZ ;  /* 0x00000010afa97810 */ /* 0x040fe20007fbe0ff */
[----:B------:R-:W-:Y:S01]  /*1060*/  IMAD.X R124, RZ, RZ, UR5, P1 ;  /* 0x00000005ff7c7e24 */ /* 0x000fe200088e06ff */
[----:B------:R-:W-:-:S03]  /*1070*/  IADD3 R173, P2, R175, 0x11, RZ ;  /* 0x00000011afad7810 */ /* 0x000fc60007f5e0ff */
[--C-:B------:R-:W-:Y:S01]  /*1080*/  IMAD.X R128, RZ, RZ, R124.reuse, P5 ;  /* 0x000000ffff807224 */ /* 0x100fe200028e067c */
[-C--:B------:R-:W-:Y:S01]  /*1090*/  ISETP.GT.U32.AND P5, PT, R169, R114.reuse, PT ;  /* 0x00000072a900720c */ /* 0x080fe20003fa4070 */
[----:B------:R-:W-:Y:S01]  /*10a0*/  IMAD.X R126, RZ, RZ, R124, P2 ;  /* 0x000000ffff7e7224 */ /* 0x000fe200010e067c */
[----:B------:R-:W-:Y:S02]  /*10b0*/  ISETP.GT.U32.AND P2, PT, R173, R114, PT ;  /* 0x00000072ad00720c */ /* 0x000fe40003f44070 */
[----:B------:R-:W-:Y:S02]  /*10c0*/  ISETP.GT.U32.AND.EX P5, PT, R128, RZ, PT, P5 ;  /* 0x000000ff8000720c */ /* 0x000fe40003fa4150 */
[----:B------:R-:W-:Y:S01]  /*10d0*/  ISETP.GT.U32.AND.EX P2, PT, R126, RZ, PT, P2 ;  /* 0x000000ff7e00720c */ /* 0x000fe20003f44120 */
[----:B--2---:R0:W-:Y:S04]  /*10e0*/  STS.U16 [R112+UR13+0x2000], R125 ;  /* 0x0020007d70007988 */ /* 0x0041e8000800040d */
[----:B---3--:R-:W-:Y:S04]  /*10f0*/  STS.U16 [R112+UR13+0x2200], R127 ;  /* 0x0022007f70007988 */ /* 0x008fe8000800040d */
[----:B----4-:R1:W-:Y:S04]  /*1100*/  STS.U16 [R112+UR13+0x2400], R129 ;  /* 0x0024008170007988 */ /* 0x0103e8000800040d */
[----:B-----5:R2:W-:Y:S01]  /*1110*/  STS.U16 [R112+UR13+0x2600], R131 ;  /* 0x0026008370007988 */ /* 0x0205e2000800040d */
[----:B------:R3:W-:Y:S06]  /*1120*/  MEMBAR.ALL.CTA ;  /* 0x0000000000007992 */ /* 0x0007ec0000008000 */
[----:B---3--:R-:W3:Y:S02]  /*1130*/  FENCE.VIEW.ASYNC.S ;  /* 0x00000000000073c6 */ /* 0x008ee40000000000 */
[----:B---3--:R-:W-:Y:S06]  /*1140*/  BAR.SYNC.DEFER_BLOCKING 0x0 ;  /* 0x0000000000007b1d */ /* 0x008fec0000010000 */
[----:B------:R-:W-:-:S06]  /*1150*/  WARPGROUP.ARRIVE ;  /* 0x00000000000079c5 */ /* 0x000fcc0000000000 */
[----:B------:R-:W-:Y:S04]  /*1160*/  HGMMA.64x64x16.F32 R56, gdesc[UR8].tnspA, RZ, !UPT ;  /* 0x20e00000083879f0 */ /* 0x000fe8000c7008ff */
[----:B------:R-:W-:Y:S01]  /*1170*/  HGMMA.64x64x16.F32 R24, gdesc[UR16].tnspA, RZ, !UPT, gsb0 ;  /* 0x20e00000101879f0 */ /* 0x000fe2000c0008ff */
[----:B0-----:R-:W-:-:S04]  /*1180*/  IADD3 R125, P0, R175, 0x9, RZ ;  /* 0x00000009af7d7810 */ /* 0x001fc80007f1e0ff */
[-C--:B------:R-:W-:Y:S01]  /*1190*/  ISETP.GT.U32.AND P4, PT, R125, R114.reuse, PT ;  /* 0x000000727d00720c */ /* 0x080fe20003f84070 */
[----:B------:R-:W-:Y:S01]  /*11a0*/  IMAD.X R130, RZ, RZ, R124, P0 ;  /* 0x000000ffff827224 */ /* 0x000fe200000e067c */
[----:B------:R-:W-:-:S04]  /*11b0*/  ISETP.GT.U32.AND P0, PT, R175, R114, PT ;  /* 0x00000072af00720c */ /* 0x000fc80003f04070 */
[----:B------:R-:W-:Y:S02]  /*11c0*/  ISETP.GT.U32.AND.EX P4, PT, R130, RZ, PT, P4 ;  /* 0x000000ff8200720c */ /* 0x000fe40003f84140 */
[----:B------:R-:W-:Y:S02]  /*11d0*/  ISETP.GT.U32.AND.EX P0, PT, R124, RZ, PT, P0 ;  /* 0x000000ff7c00720c */ /* 0x000fe40003f04100 */
[C---:B------:R-:W-:Y:S02]  /*11e0*/  ISETP.GT.U32.AND P1, PT, R125.reuse, R12, PT ;  /* 0x0000000c7d00720c */ /* 0x040fe40003f24070 */
[C---:B------:R-:W-:Y:S02]  /*11f0*/  ISETP.GT.U32.AND P3, PT, R125.reuse, R110, PT ;  /* 0x0000006e7d00720c */ /* 0x040fe40003f64070 */
[----:B------:R-:W-:Y:S01]  /*1200*/  ISETP.GT.U32.AND P6, PT, R125, R111, PT ;  /* 0x0000006f7d00720c */ /* 0x000fe20003fc4070 */
[----:B------:R-:W-:Y:S02]  /*1210*/  WARPGROUP.DEPBAR.LE gsb0, 0x0 ;  /* 0x00008000000079c5 */ /* 0x000fe40000010000 */
[----:B------:R-:W-:Y:S01]  /*1220*/  FMUL R147, R64, UR25 ;  /* 0x0000001940937c20 */ /* 0x000fe20008400000 */
[----:B------:R-:W-:-:S04]  /*1230*/  FMUL R139, R65, UR25 ;  /* 0x00000019418b7c20 */ /* 0x000fc80008400000 */
[----:B------:R-:W-:Y:S02]  /*1240*/  FSEL R147, R147, -INF , !P5 ;  /* 0xff80000093937808 */ /* 0x000fe40006800000 */
[----:B-1----:R-:W-:Y:S02]  /*1250*/  IADD3 R129, P5, R175, 0x19, RZ ;  /* 0x00000019af817810 */ /* 0x002fe40007fbe0ff */
[----:B------:R-:W-:Y:S02]  /*1260*/  FSEL R139, R139, -INF , !P2 ;  /* 0xff8000008b8b7808 */ /* 0x000fe40005000000 */
[----:B--2---:R-:W-:Y:S01]  /*1270*/  IADD3 R131, P2, R175, 0x20, RZ ;  /* 0x00000020af837810 */ /* 0x004fe20007f5e0ff */
[--C-:B------:R-:W-:Y:S01]  /*1280*/  IMAD.X R156, RZ, RZ, R124.reuse, P5 ;  /* 0x000000ffff9c7224 */ /* 0x100fe200028e067c */
[-C--:B------:R-:W-:Y:S01]  /*1290*/  ISETP.GT.U32.AND P5, PT, R129, R114.reuse, PT ;  /* 0x000000728100720c */ /* 0x080fe20003fa4070 */
[----:B------:R-:W-:Y:S02]  /*12a0*/  FMUL R137, R69, UR25 ;  /* 0x0000001945897c20 */ /* 0x000fe40008400000 */
[----:B------:R-:W-:Y:S01]  /*12b0*/  IMAD.X R152, RZ, RZ, R124, P2 ;  /* 0x000000ffff987224 */ /* 0x000fe200010e067c */
[----:B------:R-:W-:Y:S01]  /*12c0*/  ISETP.GT.U32.AND P2, PT, R131, R114, PT ;  /* 0x000000728300720c */ /* 0x000fe20003f44070 */
[----:B------:R-:W-:Y:S01]  /*12d0*/  FMUL R135, R72, UR25 ;  /* 0x0000001948877c20 */ /* 0x000fe20008400000 */
[----:B------:R-:W-:-:S02]  /*12e0*/  ISETP.GT.U32.AND.EX P5, PT, R156, RZ, PT, P5 ;  /* 0x000000ff9c00720c */ /* 0x000fc40003fa4150 */
[----:B------:R-:W-:Y:S01]  /*12f0*/  ISETP.GT.U32.AND.EX P2, PT, R152, RZ, PT, P2 ;  /* 0x000000ff9800720c */ /* 0x000fe20003f44120 */
[----:B------:R-:W-:Y:S01]  /*1300*/  FMUL R155, R61, UR25 ;  /* 0x000000193d9b7c20 */ /* 0x000fe20008400000 */
[----:B------:R-:W-:Y:S02]  /*1310*/  FSEL R137, R137, -INF , !P5 ;  /* 0xff80000089897808 */ /* 0x000fe40006800000 */
[----:B------:R-:W-:Y:S02]  /*1320*/  IADD3 R61, P5, R175, 0x8, RZ ;  /* 0x00000008af3d7810 */ /* 0x000fe40007fbe0ff */
[----:B------:R-:W-:Y:S02]  /*1330*/  FSEL R135, R135, -INF , !P2 ;  /* 0xff80000087877808 */ /* 0x000fe40005000000 */
[-C--:B------:R-:W-:Y:S01]  /*1340*/  ISETP.GE.U32.AND P2, PT, R175, R114.reuse, PT ;  /* 0x00000072af00720c */ /* 0x080fe20003f46070 */
[----:B------:R-:W-:Y:S02]  /*1350*/  IMAD.X R158, RZ, RZ, R124, P5 ;  /* 0x000000ffff9e7224 */ /* 0x000fe400028e067c */
[----:B------:R-:W-:Y:S01]  /*1360*/  FMUL R56, R56, UR25 ;  /* 0x0000001938387c20 */ /* 0x000fe20008400000 */
[----:B------:R-:W-:Y:S01]  /*1370*/  FMUL R57, R57, UR25 ;  /* 0x0000001939397c20 */ /* 0x000fe20008400000 */
[----:B------:R-:W-:-:S02]  /*1380*/  ISETP.GT.U32.AND P5, PT, R61, R114, PT ;  /* 0x000000723d00720c */ /* 0x000fc40003fa4070 */
[----:B------:R-:W-:Y:S01]  /*1390*/  ISETP.GE.U32.AND.EX P2, PT, R124, RZ, PT, P2 ;  /* 0x000000ff7c00720c */ /* 0x000fe20003f46120 */
[----:B------:R-:W-:Y:S01]  /*13a0*/  FMUL R60, R60, UR25 ;  /* 0x000000193c3c7c20 */ /* 0x000fe20008400000 */
[----:B------:R-:W-:Y:S02]  /*13b0*/  FSEL R155, R155, -INF , !P4 ;  /* 0xff8000009b9b7808 */ /* 0x000fe40006000000 */
[----:B------:R-:W-:Y:S02]  /*13c0*/  IADD3 R171, P4, R175, 0x18, RZ ;  /* 0x00000018afab7810 */ /* 0x000fe40007f9e0ff */
[----:B------:R-:W-:Y:S02]  /*13d0*/  ISETP.GT.U32.AND.EX P5, PT, R158, RZ, PT, P5 ;  /* 0x000000ff9e00720c */ /* 0x000fe40003fa4150 */
[----:B------:R-:W-:Y:S02]  /*13e0*/  FSEL R165, R56, -INF , !P0 ;  /* 0xff80000038a57808 */ /* 0x000fe40004000000 */
[----:B------:R-:W-:-:S02]  /*13f0*/  FSEL R57, R57, -INF , !P2 ;  /* 0xff80000039397808 */ /* 0x000fc40005000000 */
[----:B------:R-:W-:Y:S02]  /*1400*/  IADD3.X R157, RZ, R124, RZ, P4, !PT ;  /* 0x0000007cff9d7210 */ /* 0x000fe400027fe4ff */
[----:B------:R-:W-:Y:S02]  /*1410*/  FSEL R167, R60, -INF , !P5 ;  /* 0xff8000003ca77808 */ /* 0x000fe40006800000 */
[----:B------:R-:W-:Y:S02]  /*1420*/  FMNMX R56, R165, R57, !PT ;  /* 0x00000039a5387209 */ /* 0x000fe40007800000 */
[----:B------:R-:W-:Y:S01]  /*1430*/  ISETP.GT.U32.AND P4, PT, R171, R114, PT ;  /* 0x00000072ab00720c */ /* 0x000fe20003f84070 */
[----:B------:R-:W-:Y:S01]  /*1440*/  FMUL R141, R68, UR25 ;  /* 0x00000019448d7c20 */ /* 0x000fe20008400000 */
[----:B------:R-:W-:Y:S02]  /*1450*/  FMNMX R56, R167, R56, !PT ;  /* 0x00000038a7387209 */ /* 0x000fe40007800000 */
[----:B------:R-:W-:-:S02]  /*1460*/  ISETP.GT.U32.AND.EX P4, PT, R157, RZ, PT, P4 ;  /* 0x000000ff9d00720c */ /* 0x000fc40003f84140 */
[----:B------:R-:W-:Y:S02]  /*1470*/  FMNMX R56, R155, R56, !PT ;  /* 0x000000389b387209 */ /* 0x000fe40007800000 */
[----:B------:R-:W-:Y:S02]  /*1480*/  FSEL R141, R141, -INF , !P4 ;  /* 0xff8000008d8d7808 */ /* 0x000fe40006000000 */
[C---:B------:R-:W-:Y:S02]  /*1490*/  IADD3 R127, P4, R175.reuse, 0x21, RZ ;  /* 0x00000021af7f7810 */ /* 0x040fe40007f9e0ff */
[----:B------:R-:W-:Y:S02]  /*14a0*/  IADD3 R133, P5, R175, 0x28, RZ ;  /* 0x00000028af857810 */ /* 0x000fe40007fbe0ff */
[----:B------:R-:W-:Y:S01]  /*14b0*/  FMNMX R56, R147, R56, !PT ;  /* 0x0000003893387209 */ /* 0x000fe20007800000 */
[----:B------:R-:W-:Y:S01]  /*14c0*/  IMAD.X R154, RZ, RZ, R124, P4 ;  /* 0x000000ffff9a7224 */ /* 0x000fe200020e067c */
[----:B------:R-:W-:-:S02]  /*14d0*/  IADD3.X R160, RZ, R124, RZ, P5, !PT ;  /* 0x0000007cffa07210 */ /* 0x000fc40002ffe4ff */
[-C--:B------:R-:W-:Y:S02]  /*14e0*/  ISETP.GT.U32.AND P4, PT, R127, R114.reuse, PT ;  /* 0x000000727f00720c */ /* 0x080fe40003f84070 */
[----:B------:R-:W-:Y:S02]  /*14f0*/  IADD3 R125, P2, R175, 0x29, RZ ;  /* 0x00000029af7d7810 */ /* 0x000fe40007f5e0ff */
[----:B------:R-:W-:Y:S02]  /*1500*/  ISETP.GT.U32.AND P5, PT, R133, R114, PT ;  /* 0x000000728500720c */ /* 0x000fe40003fa4070 */
[----:B------:R-:W-:Y:S01]  /*1510*/  FMNMX R56, R139, R56, !PT ;  /* 0x000000388b387209 */ /* 0x000fe20007800000 */
[----:B------:R-:W-:Y:S01]  /*1520*/  FMUL R143, R73, UR25 ;  /* 0x00000019498f7c20 */ /* 0x000fe20008400000 */
[----:B------:R-:W-:Y:S01]  /*1530*/  FMUL R151, R76, UR25 ;  /* 0x000000194c977c20 */ /* 0x000fe20008400000 */
[----:B------:R-:W-:Y:S01]  /*1540*/  ISETP.GT.U32.AND.EX P4, PT, R154, RZ, PT, P4 ;  /* 0x000000ff9a00720c */ /* 0x000fe20003f84140 */
[----:B------:R-:W-:Y:S01]  /*1550*/  IMAD.X R159, RZ, RZ, R124, P2 ;  /* 0x000000ffff9f7224 */ /* 0x000fe200010e067c */
[----:B------:R-:W-:-:S02]  /*1560*/  ISETP.GT.U32.AND.EX P5, PT, R160, RZ, PT, P5 ;  /* 0x000000ffa000720c */ /* 0x000fc40003fa4150 */
[----:B------:R-:W-:Y:S02]  /*1570*/  FMNMX R56, R141, R56, !PT ;  /* 0x000000388d387209 */ /* 0x000fe40007800000 */
[----:B------:R-:W-:Y:S01]  /*1580*/  ISETP.GT.U32.AND P2, PT, R125, R114, PT ;  /* 0x000000727d00720c */ /* 0x000fe20003f44070 */
[----:B------:R-:W-:Y:S01]  /*1590*/  FMUL R145, R77, UR25 ;  /* 0x000000194d917c20 */ /* 0x000fe20008400000 */
[----:B------:R-:W-:Y:S02]  /*15a0*/  FSEL R143, R143, -INF , !P4 ;  /* 0xff8000008f8f7808 */ /* 0x000fe40006000000 */
[----:B------:R-:W-:Y:S02]  /*15b0*/  FSEL R151, R151, -INF , !P5 ;  /* 0xff80000097977808 */ /* 0x000fe40006800000 */
[----:B------:R-:W-:Y:S02]  /*15c0*/  FMNMX R56, R137, R56, !PT ;  /* 0x0000003889387209 */ /* 0x000fe40007800000 */
[----:B------:R-:W-:-:S02]  /*15d0*/  IADD3 R65, P4, R175, 0x30, RZ ;  /* 0x00000030af417810 */ /* 0x000fc40007f9e0ff */
[----:B------:R-:W-:Y:S02]  /*15e0*/  IADD3 R69, P5, R175, 0x31, RZ ;  /* 0x00000031af457810 */ /* 0x000fe40007fbe0ff */
[----:B------:R-:W-:Y:S02]  /*15f0*/  ISETP.GT.U32.AND.EX P2, PT, R159, RZ, PT, P2 ;  /* 0x000000ff9f00720c */ /* 0x000fe40003f44120 */
[----:B------:R-:W-:Y:S01]  /*1600*/  FMNMX R56, R135, R56, !PT ;  /* 0x0000003887387209 */ /* 0x000fe20007800000 */
[--C-:B------:R-:W-:Y:S01]  /*1610*/  IMAD.X R161, RZ, RZ, R124.reuse, P4 ;  /* 0x000000ffffa17224 */ /* 0x100fe200020e067c */
[----:B------:R-:W-:Y:S01]  /*1620*/  FSEL R145, R145, -INF , !P2 ;  /* 0xff80000091917808 */ /* 0x000fe20005000000 */
[----:B------:R-:W-:Y:S01]  /*1630*/  IMAD.X R162, RZ, RZ, R124, P5 ;  /* 0x000000ffffa27224 */ /* 0x000fe200028e067c */
[-C--:B------:R-:W-:Y:S02]  /*1640*/  ISETP.GT.U32.AND P2, PT, R65, R114.reuse, PT ;  /* 0x000000724100720c */ /* 0x080fe40003f44070 */
[----:B------:R-:W-:-:S02]  /*1650*/  ISETP.GT.U32.AND P4, PT, R69, R114, PT ;  /* 0x000000724500720c */ /* 0x000fc40003f84070 */
[----:B------:R-:W-:Y:S01]  /*1660*/  FMNMX R56, R143, R56, !PT ;  /* 0x000000388f387209 */ /* 0x000fe20007800000 */
[----:B------:R-:W-:Y:S01]  /*1670*/  FMUL R153, R80, UR25 ;  /* 0x0000001950997c20 */ /* 0x000fe20008400000 */
[----:B------:R-:W-:Y:S01]  /*1680*/  FMUL R149, R81, UR25 ;  /* 0x0000001951957c20 */ /* 0x000fe20008400000 */
[----:B------:R-:W-:Y:S02]  /*1690*/  IADD3 R73, P5, R175, 0x38, RZ ;  /* 0x00000038af497810 */ /* 0x000fe40007fbe0ff */
[----:B------:R-:W-:Y:S02]  /*16a0*/  ISETP.GT.U32.AND.EX P2, PT, R161, RZ, PT, P2 ;  /* 0x000000ffa100720c */ /* 0x000fe40003f44120 */
[----:B------:R-:W-:Y:S02]  /*16b0*/  ISETP.GT.U32.AND.EX P4, PT, R162, RZ, PT, P4 ;  /* 0x000000ffa200720c */ /* 0x000fe40003f84140 */
[----:B------:R-:W-:Y:S01]  /*16c0*/  FMNMX R56, R151, R56, !PT ;  /* 0x0000003897387209 */ /* 0x000fe20007800000 */
[----:B------:R-:W-:Y:S01]  /*16d0*/  IMAD.X R163, RZ, RZ, R124, P5 ;  /* 0x000000ffffa37224 */ /* 0x000fe200028e067c */
[----:B------:R-:W-:-:S02]  /*16e0*/  FSEL R153, R153, -INF , !P2 ;  /* 0xff80000099997808 */ /* 0x000fc40005000000 */
[----:B------:R-:W-:Y:S02]  /*16f0*/  FSEL R149, R149, -INF , !P4 ;  /* 0xff80000095957808 */ /* 0x000fe40006000000 */
[----:B------:R-:W-:Y:S02]  /*1700*/  ISETP.GT.U32.AND P2, PT, R73, R114, PT ;  /* 0x000000724900720c */ /* 0x000fe40003f44070 */
[----:B------:R-:W-:Y:S02]  /*1710*/  IADD3 R77, P4, R175, 0x39, RZ ;  /* 0x00000039af4d7810 */ /* 0x000fe40007f9e0ff */
[----:B------:R-:W-:Y:S01]  /*1720*/  FMNMX R56, R145, R56, !PT ;  /* 0x0000003891387209 */ /* 0x000fe20007800000 */
[----:B------:R-:W-:Y:S01]  /*1730*/  FMUL R84, R84, UR25 ;  /* 0x0000001954547c20 */ /* 0x000fe20008400000 */
[----:B------:R-:W-:Y:S02]  /*1740*/  ISETP.GT.U32.AND P5, PT, R77, R114, PT ;  /* 0x000000724d00720c */ /* 0x000fe40003fa4070 */
[----:B------:R-:W-:-:S02]  /*1750*/  IADD3.X R164, RZ, R124, RZ, P4, !PT ;  /* 0x0000007cffa47210 */ /* 0x000fc400027fe4ff */
[----:B------:R-:W-:Y:S02]  /*1760*/  ISETP.GT.U32.AND.EX P2, PT, R163, RZ, PT, P2 ;  /* 0x000000ffa300720c */ /* 0x000fe40003f44120 */
[----:B------:R-:W-:Y:S01]  /*1770*/  FMNMX R56, R153, R56, !PT ;  /* 0x0000003899387209 */ /* 0x000fe20007800000 */
[----:B------:R-:W-:Y:S01]  /*1780*/  FMUL R81, R85, UR25 ;  /* 0x0000001955517c20 */ /* 0x000fe20008400000 */
[----:B------:R-:W-:Y:S02]  /*1790*/  ISETP.GT.U32.AND.EX P5, PT, R164, RZ, PT, P5 ;  /* 0x000000ffa400720c */ /* 0x000fe40003fa4150 */
[----:B------:R-:W-:Y:S02]  /*17a0*/  FSEL R85, R84, -INF , !P2 ;  /* 0xff80000054557808 */ /* 0x000fe40005000000 */
[----:B------:R-:W-:Y:S02]  /*17b0*/  FMNMX R56, R149, R56, !PT ;  /* 0x0000003895387209 */ /* 0x000fe40007800000 */
[----:B------:R-:W-:-:S02]  /*17c0*/  FSEL R81, R81, -INF , !P5 ;  /* 0xff80000051517808 */ /* 0x000fc40006800000 */
[----:B------:R-:W-:-:S04]  /*17d0*/  FMNMX R56, R85, R56, !PT ;  /* 0x0000003855387209 */ /* 0x000fc80007800000 */
[----:B------:R-:W-:Y:S02]  /*17e0*/  FMNMX R56, R81, R56, !PT ;  /* 0x0000003851387209 */ /* 0x000fe40007800000 */
[C---:B------:R-:W-:Y:S02]  /*17f0*/  ISETP.GT.U32.AND P2, PT, R169.reuse, R12, PT ;  /* 0x0000000ca900720c */ /* 0x040fe40003f44070 */
[C---:B------:R-:W-:Y:S02]  /*1800*/  ISETP.GT.U32.AND P4, PT, R169.reuse, R110, PT ;  /* 0x0000006ea900720c */ /* 0x040fe40003f84070 */
[----:B------:R-:W-:Y:S02]  /*1810*/  ISETP.GT.U32.AND P5, PT, R169, R111, PT ;  /* 0x0000006fa900720c */ /* 0x000fe40003fa4070 */
[----:B------:R-:W0:Y:S02]  /*1820*/  SHFL.BFLY PT, R169, R56, 0x2, 0x1f ;  /* 0x0c401f0038a97f89 */ /* 0x000e2400000e0000 */
[----:B0-----:R-:W-:-:S05]  /*1830*/  FMNMX R169, R56, R169, !PT ;  /* 0x000000a938a97209 */ /* 0x001fca0007800000 */
[----:B------:R-:W0:Y:S01]  /*1840*/  SHFL.BFLY PT, R56, R169, 0x1, 0x1f ;  /* 0x0c201f00a9387f89 */ /* 0x000e2200000e0000 */
[----:B------:R-:W-:Y:S01]  /*1850*/  FMUL R76, R66, UR25 ;  /* 0x00000019424c7c20 */ /* 0x000fe20008400000 */
[----:B------:R-:W-:Y:S01]  /*1860*/  FMUL R32, R32, UR25 ;  /* 0x0000001920207c20 */ /* 0x000fe20008400000 */
[----:B------:R-:W-:Y:S01]  /*1870*/  FMUL R72, R63, UR25 ;  /* 0x000000193f487c20 */ /* 0x000fe20008400000 */
[C---:B------:R-:W-:Y:S01]  /*1880*/  ISETP.GT.U32.AND.EX P2, PT, R128.reuse, RZ, PT, P2 ;  /* 0x000000ff8000720c */ /* 0x040fe20003f44120 */
[----:B------:R-:W-:Y:S01]  /*1890*/  FMUL R63, R29, UR25 ;  /* 0x000000191d3f7c20 */ /* 0x000fe20008400000 */
[----:B------:R-:W-:Y:S01]  /*18a0*/  ISETP.GT.U32.AND.EX P4, PT, R128, RZ, PT, P4 ;  /* 0x000000ff8000720c */ /* 0x000fe20003f84140 */
[----:B------:R-:W-:Y:S01]  /*18b0*/  FMUL R29, R31, UR25 ;  /* 0x000000191f1d7c20 */ /* 0x000fe20008400000 */
[----:B------:R-:W-:Y:S01]  /*18c0*/  FMUL R31, R34, UR25 ;  /* 0x00000019221f7c20 */ /* 0x000fe20008400000 */
[----:B------:R-:W-:Y:S02]  /*18d0*/  FSEL R76, R76, -INF , !P2 ;  /* 0xff8000004c4c7808 */ /* 0x000fe40005000000 */
[----:B------:R-:W-:Y:S01]  /*18e0*/  FSEL R34, R32, -INF , !P4 ;  /* 0xff80000020227808 */ /* 0x000fe20006000000 */
[----:B------:R-:W-:Y:S01]  /*18f0*/  FMUL R32, R35, UR25 ;  /* 0x0000001923207c20 */ /* 0x000fe20008400000 */
[CC--:B------:R-:W-:Y:S01]  /*1900*/  ISETP.GT.U32.AND P2, PT, R175.reuse, R12.reuse, PT ;  /* 0x0000000caf00720c */ /* 0x0c0fe20003f44070 */
[----:B------:R-:W-:Y:S01]  /*1910*/  FMUL R35, R36, UR25 ;  /* 0x0000001924237c20 */ /* 0x000fe20008400000 */
[----:B------:R-:W-:Y:S01]  /*1920*/  ISETP.GE.U32.AND P4, PT, R175, R12, PT ;  /* 0x0000000caf00720c */ /* 0x000fe20003f86070 */
[----:B------:R-:W-:Y:S01]  /*1930*/  FMUL R36, R37, UR25 ;  /* 0x0000001925247c20 */ /* 0x000fe20008400000 */
[----:B------:R-:W-:-:S02]  /*1940*/  ISETP.GT.U32.AND.EX P5, PT, R128, RZ, PT, P5 ;  /* 0x000000ff8000720c */ /* 0x000fc40003fa4150 */
[----:B0-----:R-:W-:-:S04]  /*1950*/  FMNMX R56, R169, R56, !PT ;  /* 0x00000038a9387209 */ /* 0x001fc80007800000 */
[----:B------:R-:W-:Y:S01]  /*1960*/  FMNMX R56, R56, R123, !PT ;  /* 0x0000007b38387209 */ /* 0x000fe20007800000 */
[----:B------:R-:W-:Y:S01]  /*1970*/  FMUL R128, R78, UR25 ;  /* 0x000000194e807c20 */ /* 0x000fe20008400000 */
[----:B------:R-:W-:Y:S01]  /*1980*/  FMUL R37, R40, UR25 ;  /* 0x0000001928257c20 */ /* 0x000fe20008400000 */
[----:B------:R-:W-:Y:S01]  /*1990*/  FMUL R78, R58, UR25 ;  /* 0x000000193a4e7c20 */ /* 0x000fe20008400000 */
[----:B------:R-:W-:Y:S01]  /*19a0*/  FMUL R59, R59, UR25 ;  /* 0x000000193b3b7c20 */ /* 0x000fe20008400000 */
[----:B------:R-:W-:Y:S01]  /*19b0*/  FADD R165, R165, -R56 ;  /* 0x80000038a5a57221 */ /* 0x000fe20000000000 */
[----:B------:R-:W-:Y:S01]  /*19c0*/  FMUL R40, R41, UR25 ;  /* 0x0000001929287c20 */ /* 0x000fe20008400000 */
[----:B------:R-:W-:Y:S01]  /*19d0*/  ISETP.GT.U32.AND.EX P2, PT, R124, RZ, PT, P2 ;  /* 0x000000ff7c00720c */ /* 0x000fe20003f44120 */
[----:B------:R-:W-:Y:S01]  /*19e0*/  FMUL R41, R44, UR25 ;  /* 0x000000192c297c20 */ /* 0x000fe20008400000 */
[----:B------:R-:W-:Y:S01]  /*19f0*/  ISETP.GE.U32.AND.EX P4, PT, R124, RZ, PT, P4 ;  /* 0x000000ff7c00720c */ /* 0x000fe20003f86140 */
[----:B------:R-:W-:Y:S01]  /*1a00*/  FMUL R44, R45, UR25 ;  /* 0x000000192d2c7c20 */ /* 0x000fe20008400000 */
[----:B------:R-:W-:Y:S01]  /*1a10*/  FMUL R150, R62, UR25 ;  /* 0x000000193e967c20 */ /* 0x000fe20008400000 */
[----:B------:R-:W-:Y:S01]  /*1a20*/  FMUL R45, R165, 1.4426950216293334961 ;  /* 0x3fb8aa3ba52d7820 */ /* 0x000fe20000400000 */
[----:B------:R-:W-:-:S02]  /*1a30*/  ISETP.GT.U32.AND.EX P6, PT, R130, RZ, PT, P6 ;  /* 0x000000ff8200720c */ /* 0x000fc40003fc4160 */
[----:B------:R-:W-:Y:S02]  /*1a40*/  FSEL R78, R78, -INF , !P2 ;  /* 0xff8000004e4e7808 */ /* 0x000fe40005000000 */
[----:B------:R-:W-:Y:S02]  /*1a50*/  FSEL R165, R59, -INF , !P4 ;  /* 0xff8000003ba57808 */ /* 0x000fe40006000000 */
[C---:B------:R-:W-:Y:S01]  /*1a60*/  ISETP.GT.U32.AND.EX P3, PT, R130.reuse, RZ, PT, P3 ;  /* 0x000000ff8200720c */ /* 0x040fe20003f64130 */
[----:B------:R-:W-:Y:S01]  /*1a70*/  FADD R58, R57, -R56 ;  /* 0x80000038393a7221 */ /* 0x000fe20000000000 */
[----:B------:R-:W-:Y:S02]  /*1a80*/  ISETP.GT.U32.AND.EX P1, PT, R130, RZ, PT, P1 ;  /* 0x000000ff8200720c */ /* 0x000fe40003f24110 */
[----:B------:R-:W-:Y:S02]  /*1a90*/  FSEL R29, R29, -INF , !P6 ;  /* 0xff8000001d1d7808 */ /* 0x000fe40007000000 */
[----:B------:R-:W-:-:S02]  /*1aa0*/  FSEL R150, R150, -INF , !P0 ;  /* 0xff80000096967808 */ /* 0x000fc40004000000 */
[----:B------:R-:W-:Y:S02]  /*1ab0*/  FMNMX R57, R78, R165, !PT ;  /* 0x000000a54e397209 */ /* 0x000fe40007800000 */
[----:B------:R-:W-:Y:S02]  /*1ac0*/  FSEL R63, R63, -INF , !P3 ;  /* 0xff8000003f3f7808 */ /* 0x000fe40005800000 */
[C---:B------:R-:W-:Y:S02]  /*1ad0*/  ISETP.GT.U32.AND P6, PT, R173.reuse, R111, PT ;  /* 0x0000006fad00720c */ /* 0x040fe40003fc4070 */
[----:B------:R-:W-:Y:S02]  /*1ae0*/  ISETP.GT.U32.AND P3, PT, R173, R110, PT ;  /* 0x0000006ead00720c */ /* 0x000fe40003f64070 */
[----:B------:R-:W-:Y:S01]  /*1af0*/  FSEL R72, R72, -INF , !P1 ;  /* 0xff80000048487808 */ /* 0x000fe20004800000 */
[----:B------:R-:W-:Y:S01]  /*1b00*/  FMUL R33, R33, UR25 ;  /* 0x0000001921217c20 */ /* 0x000fe20008400000 */
[----:B------:R-:W-:-:S02]  /*1b10*/  ISETP.GT.U32.AND P1, PT, R173, R12, PT ;  /* 0x0000000cad00720c */ /* 0x000fc40003f24070 */
[----:B------:R-:W-:Y:S02]  /*1b20*/  FMNMX R57, R150, R57, !PT ;  /* 0x0000003996397209 */ /* 0x000fe40007800000 */
[C---:B------:R-:W-:Y:S02]  /*1b30*/  ISETP.GT.U32.AND.EX P6, PT, R126.reuse, RZ, PT, P6 ;  /* 0x000000ff7e00720c */ /* 0x040fe40003fc4160 */
[----:B------:R-:W-:Y:S01]  /*1b40*/  FSEL R31, R31, -INF , !P5 ;  /* 0xff8000001f1f7808 */ /* 0x000fe20006800000 */
[----:B------:R-:W-:Y:S01]  /*1b50*/  FMUL R80, R67, UR25 ;  /* 0x0000001943507c20 */ /* 0x000fe20008400000 */
[----:B------:R-:W-:Y:S02]  /*1b60*/  ISETP.GT.U32.AND.EX P3, PT, R126, RZ, PT, P3 ;  /* 0x000000ff7e00720c */ /* 0x000fe40003f64130 */
[----:B------:R-:W-:Y:S01]  /*1b70*/  ISETP.GT.U32.AND P5, PT, R171, R12, PT ;  /* 0x0000000cab00720c */ /* 0x000fe20003fa4070 */
[----:B------:R-:W-:Y:S01]  /*1b80*/  FMUL R84, R70, UR25 ;  /* 0x0000001946547c20 */ /* 0x000fe20008400000 */
[----:B------:R-:W-:-:S02]  /*1b90*/  ISETP.GT.U32.AND.EX P1, PT, R126, RZ, PT, P1 ;  /* 0x000000ff7e00720c */ /* 0x000fc40003f24110 */
[----:B------:R-:W-:Y:S02]  /*1ba0*/  FMNMX R57, R72, R57, !PT ;  /* 0x0000003948397209 */ /* 0x000fe40007800000 */
[----:B------:R-:W-:Y:S02]  /*1bb0*/  FSEL R32, R32, -INF , !P6 ;  /* 0xff80000020207808 */ /* 0x000fe40007000000 */
[----:B------:R-:W-:Y:S02]  /*1bc0*/  FSEL R33, R33, -INF , !P3 ;  /* 0xff80000021217808 */ /* 0x000fe40005800000 */
[----:B------:R-:W-:Y:S02]  /*1bd0*/  ISETP.GT.U32.AND P6, PT, R129, R110, PT ;  /* 0x0000006e8100720c */ /* 0x000fe40003fc4070 */
[----:B------:R-:W-:Y:S02]  /*1be0*/  ISETP.GT.U32.AND.EX P5, PT, R157, RZ, PT, P5 ;  /* 0x000000ff9d00720c */ /* 0x000fe40003fa4150 */
[----:B------:R-:W-:-:S02]  /*1bf0*/  ISETP.GT.U32.AND P3, PT, R129, R12, PT ;  /* 0x0000000c8100720c */ /* 0x000fc40003f64070 */
[----:B------:R-:W-:Y:S02]  /*1c00*/  FSEL R80, R80, -INF , !P1 ;  /* 0xff80000050507808 */ /* 0x000fe40004800000 */
[----:B------:R-:W-:Y:S01]  /*1c10*/  FMNMX R59, R76, R57, !PT ;  /* 0x000000394c3b7209 */ /* 0x000fe20007800000 */
[----:B------:R-:W-:Y:S01]  /*1c20*/  FMUL R126, R71, UR25 ;  /* 0x00000019477e7c20 */ /* 0x000fe20008400000 */
[----:B------:R-:W-:Y:S02]  /*1c30*/  FSEL R84, R84, -INF , !P5 ;  /* 0xff80000054547808 */ /* 0x000fe40006800000 */
[C---:B------:R-:W-:Y:S02]  /*1c40*/  ISETP.GT.U32.AND.EX P6, PT, R156.reuse, RZ, PT, P6 ;  /* 0x000000ff9c00720c */ /* 0x040fe40003fc4160 */
[----:B------:R-:W-:Y:S02]  /*1c50*/  ISETP.GT.U32.AND P2, PT, R65, R12, PT ;  /* 0x0000000c4100720c */ /* 0x000fe40003f44070 */
[----:B------:R-:W-:-:S02]  /*1c60*/  ISETP.GT.U32.AND.EX P3, PT, R156, RZ, PT, P3 ;  /* 0x000000ff9c00720c */ /* 0x000fc40003f64130 */
[----:B------:R-:W-:Y:S01]  /*1c70*/  ISETP.GT.U32.AND P5, PT, R131, R12, PT ;  /* 0x0000000c8300720c */ /* 0x000fe20003fa4070 */
[----:B------:R-:W-:Y:S01]  /*1c80*/  FMUL R136, R82, UR25 ;  /* 0x0000001952887c20 */ /* 0x000fe20008400000 */
[----:B------:R-:W-:Y:S01]  /*1c90*/  FMNMX R59, R80, R59, !PT ;  /* 0x0000003b503b7209 */ /* 0x000fe20007800000 */
[----:B------:R-:W-:Y:S01]  /*1ca0*/  FMUL R130, R74, UR25 ;  /* 0x000000194a827c20 */ /* 0x000fe20008400000 */
[----:B------:R-:W-:Y:S02]  /*1cb0*/  FSEL R36, R36, -INF , !P6 ;  /* 0xff80000024247808 */ /* 0x000fe40007000000 */
[----:B------:R-:W-:Y:S02]  /*1cc0*/  ISETP.GT.U32.AND.EX P2, PT, R161, RZ, PT, P2 ;  /* 0x000000ffa100720c */ /* 0x000fe40003f44120 */
[----:B------:R-:W-:Y:S02]  /*1cd0*/  FSEL R126, R126, -INF , !P3 ;  /* 0xff8000007e7e7808 */ /* 0x000fe40005800000 */
[----:B------:R-:W-:-:S02]  /*1ce0*/  ISETP.GT.U32.AND.EX P5, PT, R152, RZ, PT, P5 ;  /* 0x000000ff9800720c */ /* 0x000fc40003fa4150 */
[C---:B------:R-:W-:Y:S02]  /*1cf0*/  ISETP.GT.U32.AND P6, PT, R127.reuse, R110, PT ;  /* 0x0000006e7f00720c */ /* 0x040fe40003fc4070 */
[----:B------:R-:W-:Y:S02]  /*1d00*/  ISETP.GT.U32.AND P3, PT, R127, R12, PT ;  /* 0x0000000c7f00720c */ /* 0x000fe40003f64070 */
[----:B------:R-:W-:Y:S01]  /*1d10*/  FMNMX R59, R84, R59, !PT ;  /* 0x0000003b543b7209 */ /* 0x000fe20007800000 */
[----:B------:R-:W-:Y:S01]  /*1d20*/  FMUL R132, R75, UR25 ;  /* 0x000000194b847c20 */ /* 0x000fe20008400000 */
[----:B------:R-:W-:Y:S02]  /*1d30*/  FSEL R136, R136, -INF , !P2 ;  /* 0xff80000088887808 */ /* 0x000fe40005000000 */
[----:B------:R-:W-:Y:S02]  /*1d40*/  FSEL R130, R130, -INF , !P5 ;  /* 0xff80000082827808 */ /* 0x000fe40006800000 */
[----:B------:R-:W-:-:S02]  /*1d50*/  ISETP.GT.U32.AND.EX P6, PT, R154, RZ, PT, P6 ;  /* 0x000000ff9a00720c */ /* 0x000fc40003fc4160 */
[----:B------:R-:W-:Y:S02]  /*1d60*/  ISETP.GT.U32.AND P2, PT, R65, R110, PT ;  /* 0x0000006e4100720c */ /* 0x000fe40003f44070 */
[-C--:B------:R-:W-:Y:S02]  /*1d70*/  ISETP.GT.U32.AND P5, PT, R133, R12.reuse, PT ;  /* 0x0000000c8500720c */ /* 0x080fe40003fa4070 */
[----:B------:R-:W-:Y:S02]  /*1d80*/  ISETP.GT.U32.AND.EX P3, PT, R154, RZ, PT, P3 ;  /* 0x000000ff9a00720c */ /* 0x000fe40003f64130 */
[----:B------:R-:W-:Y:S01]  /*1d90*/  FMNMX R59, R126, R59, !PT ;  /* 0x0000003b7e3b7209 */ /* 0x000fe20007800000 */
[----:B------:R-:W-:Y:S01]  /*1da0*/  FMUL R48, R48, UR25 ;  /* 0x0000001930307c20 */ /* 0x000fe20008400000 */
[----:B------:R-:W-:Y:S01]  /*1db0*/  ISETP.GT.U32.AND P4, PT, R69, R12, PT ;  /* 0x0000000c4500720c */ /* 0x000fe20003f84070 */
[----:B------:R-:W-:Y:S01]  /*1dc0*/  FMUL R138, R83, UR25 ;  /* 0x00000019538a7c20 */ /* 0x000fe20008400000 */
[----:B------:R-:W-:-:S02]  /*1dd0*/  FSEL R40, R40, -INF , !P6 ;  /* 0xff80000028287808 */ /* 0x000fc40007000000 */
[----:B------:R-:W-:Y:S02]  /*1de0*/  ISETP.GT.U32.AND.EX P2, PT, R161, RZ, PT, P2 ;  /* 0x000000ffa100720c */ /* 0x000fe40003f44120 */
[----:B------:R-:W-:Y:S02]  /*1df0*/  ISETP.GT.U32.AND.EX P5, PT, R160, RZ, PT, P5 ;  /* 0x000000ffa000720c */ /* 0x000fe40003fa4150 */
[----:B------:R-:W-:Y:S02]  /*1e00*/  FSEL R132, R132, -INF , !P3 ;  /* 0xff80000084847808 */ /* 0x000fe40005800000 */
[----:B------:R-:W-:Y:S02]  /*1e10*/  ISETP.GT.U32.AND P6, PT, R125, R12, PT ;  /* 0x0000000c7d00720c */ /* 0x000fe40003fc4070 */
[----:B------:R-:W-:Y:S02]  /*1e20*/  FMNMX R67, R130, R59, !PT ;  /* 0x0000003b82437209 */ /* 0x000fe40007800000 */
[----:B------:R-:W-:Y:S01]  /*1e30*/  ISETP.GT.U32.AND.EX P4, PT, R162, RZ, PT, P4 ;  /* 0x000000ffa200720c */ /* 0x000fe20003f84140 */
[----:B------:R-:W-:Y:S01]  /*1e40*/  FMUL R134, R79, UR25 ;  /* 0x000000194f867c20 */ /* 0x000fe20008400000 */
[----:B------:R-:W-:-:S02]  /*1e50*/  FSEL R48, R48, -INF , !P2 ;  /* 0xff80000030307808 */ /* 0x000fc40005000000 */
[----:B------:R-:W-:Y:S02]  /*1e60*/  FSEL R128, R128, -INF , !P5 ;  /* 0xff80000080807808 */ /* 0x000fe40006800000 */
[----:B------:R-:W-:Y:S02]  /*1e70*/  ISETP.GT.U32.AND.EX P6, PT, R159, RZ, PT, P6 ;  /* 0x000000ff9f00720c */ /* 0x000fe40003fc4160 */
[----:B------:R-:W-:Y:S02]  /*1e80*/  ISETP.GT.U32.AND P2, PT, R69, R110, PT ;  /* 0x0000006e4500720c */ /* 0x000fe40003f44070 */
[----:B------:R-:W-:Y:S02]  /*1e90*/  FMNMX R67, R132, R67, !PT ;  /* 0x0000004384437209 */ /* 0x000fe40007800000 */
[----:B------:R-:W-:Y:S01]  /*1ea0*/  FSEL R138, R138, -INF , !P4 ;  /* 0xff8000008a8a7808 */ /* 0x000fe20006000000 */
[----:B------:R-:W-:Y:S01]  /*1eb0*/  FMUL R49, R49, UR25 ;  /* 0x0000001931317c20 */ /* 0x000fe20008400000 */
[----:B------:R-:W-:Y:S01]  /*1ec0*/  ISETP.GT.U32.AND P4, PT, R73, R12, PT ;  /* 0x0000000c4900720c */ /* 0x000fe20003f84070 */
[----:B------:R-:W-:Y:S01]  /*1ed0*/  FMUL R142, R86, UR25 ;  /* 0x00000019568e7c20 */ /* 0x000fe20008400000 */
[----:B------:R-:W-:-:S02]  /*1ee0*/  FSEL R134, R134, -INF , !P6 ;  /* 0xff80000086867808 */ /* 0x000fc40007000000 */
[----:B------:R-:W-:Y:S02]  /*1ef0*/  ISETP.GT.U32.AND.EX P2, PT, R162, RZ, PT, P2 ;  /* 0x000000ffa200720c */ /* 0x000fe40003f44120 */
[----:B------:R-:W-:Y:S02]  /*1f00*/  FMNMX R67, R128, R67, !PT ;  /* 0x0000004380437209 */ /* 0x000fe40007800000 */
[----:B------:R-:W-:Y:S02]  /*1f10*/  ISETP.GT.U32.AND.EX P4, PT, R163, RZ, PT, P4 ;  /* 0x000000ffa300720c */ /* 0x000fe40003f84140 */
[----:B------:R-:W-:Y:S02]  /*1f20*/  FSEL R49, R49, -INF , !P2 ;  /* 0xff80000031317808 */ /* 0x000fe40005000000 */
[----:B------:R-:W-:Y:S02]  /*1f30*/  FMNMX R67, R134, R67, !PT ;  /* 0x0000004386437209 */ /* 0x000fe40007800000 */
[----:B------:R-:W-:-:S02]  /*1f40*/  ISETP.GT.U32.AND P2, PT, R77, R12, PT ;  /* 0x0000000c4d00720c */ /* 0x000fc40003f44070 */
[----:B------:R-:W-:Y:S01]  /*1f50*/  FSEL R142, R142, -INF , !P4 ;  /* 0xff8000008e8e7808 */ /* 0x000fe20006000000 */
[----:B------:R-:W-:Y:S01]  /*1f60*/  FMUL R140, R87, UR25 ;  /* 0x00000019578c7c20 */ /* 0x000fe20008400000 */
[-C--:B------:R-:W-:Y:S01]  /*1f70*/  ISETP.GT.U32.AND P4, PT, R73, R110.reuse, PT ;  /* 0x0000006e4900720c */ /* 0x080fe20003f84070 */
[--C-:B------:R-:W-:Y:S01]  /*1f80*/  FADD R135, R135, -R56.reuse ;  /* 0x8000003887877221 */ /* 0x100fe20000000000 */
[----:B------:R-:W-:Y:S01]  /*1f90*/  FMNMX R67, R136, R67, !PT ;  /* 0x0000004388437209 */ /* 0x000fe20007800000 */
[----:B------:R-:W-:Y:S01]  /*1fa0*/  FADD R137, R137, -R56 ;  /* 0x8000003889897221 */ /* 0x000fe20000000000 */
[----:B------:R-:W-:Y:S01]  /*1fb0*/  ISETP.GT.U32.AND.EX P2, PT, R164, RZ, PT, P2 ;  /* 0x000000ffa400720c */ /* 0x000fe20003f44120 */
[----:B------:R-:W-:Y:S01]  /*1fc0*/  FMUL R52, R52, UR25 ;  /* 0x0000001934347c20 */ /* 0x000fe20008400000 */
[----:B------:R-:W-:Y:S01]  /*1fd0*/  ISETP.GT.U32.AND.EX P4, PT, R163, RZ, PT, P4 ;  /* 0x000000ffa300720c */ /* 0x000fe20003f84140 */
[----:B------:R-:W-:Y:S01]  /*1fe0*/  FMUL R64, R135, 1.4426950216293334961 ;  /* 0x3fb8aa3b87407820 */ /* 0x000fe20000400000 */
[----:B------:R-:W-:Y:S01]  /*1ff0*/  FMNMX R67, R138, R67, !PT ;  /* 0x000000438a437209 */ /* 0x000fe20007800000 */
[----:B------:R-:W-:Y:S01]  /*2000*/  FMUL R137, R137, 1.4426950216293334961 ;  /* 0x3fb8aa3b89897820 */ /* 0x000fe20000400000 */
[----:B------:R-:W-:Y:S01]  /*2010*/  FSEL R140, R140, -INF , !P2 ;  /* 0xff8000008c8c7808 */ /* 0x000fe20005000000 */
[----:B------:R-:W-:Y:S01]  /*2020*/  FMUL R135, R28, UR25 ;  /* 0x000000191c877c20 */ /* 0x000fe20008400000 */
[----:B------:R-:W-:-:S02]  /*2030*/  ISETP.GT.U32.AND P1, PT, R171, R110, PT ;  /* 0x0000006eab00720c */ /* 0x000fc40003f24070 */
[----:B------:R-:W-:Y:S02]  /*2040*/  ISETP.GT.U32.AND P2, PT, R61, R110, PT ;  /* 0x0000006e3d00720c */ /* 0x000fe40003f44070 */
[----:B------:R-:W-:Y:S02]  /*2050*/  FSEL R28, R52, -INF , !P4 ;  /* 0xff800000341c7808 */ /* 0x000fe40006000000 */
[----:B------:R-:W-:Y:S01]  /*2060*/  ISETP.GT.U32.AND P4, PT, R129, R111, PT ;  /* 0x0000006f8100720c */ /* 0x000fe20003f84070 */
[----:B------:R-:W-:Y:S01]  /*2070*/  FMUL R129, R53, UR25 ;  /* 0x0000001935817c20 */ /* 0x000fe20008400000 */
[----:B------:R-:W-:Y:S01]  /*2080*/  FMNMX R71, R142, R67, !PT ;  /* 0x000000438e477209 */ /* 0x000fe20007800000 */
[----:B------:R-:W-:Y:S01]  /*2090*/  IMAD.WIDE R52, R109, 0x2, R8 ;  /* 0x000000026d347825 */ /* 0x000fe200078e0208 */
[----:B------:R-:W-:Y:S01]  /*20a0*/  ISETP.GT.U32.AND.EX P1, PT, R157, RZ, PT, P1 ;  /* 0x000000ff9d00720c */ /* 0x000fe20003f24110 */
[----:B------:R0:W-:Y:S01]  /*20b0*/  MUFU.EX2 R67, R137 ;  /* 0x0000008900437308 */ /* 0x0001e20000000800 */
[----:B------:R-:W-:Y:S01]  /*20c0*/  ISETP.GT.U32.AND.EX P2, PT, R158, RZ, PT, P2 ;  /* 0x000000ff9e00720c */ /* 0x000fe20003f44120 */
[----:B------:R-:W-:Y:S01]  /*20d0*/  FMUL R146, R24, UR25 ;  /* 0x0000001918927c20 */ /* 0x000fe20008400000 */
[----:B------:R-:W-:Y:S01]  /*20e0*/  IMAD.WIDE R82, R109, 0x2, R6 ;  /* 0x000000026d527825 */ /* 0x000fe200078e0206 */
[----:B------:R-:W-:Y:S01]  /*20f0*/  FSEL R35, R35, -INF , !P1 ;  /* 0xff80000023237808 */ /* 0x000fe20004800000 */
[----:B------:R-:W2:Y:S02]  /*2100*/  LDG.E.U16 R53, desc[UR20][R52.64] ;  /* 0x0000001434357981 */ /* 0x000ea4000c1e1500 */
[----:B------:R-:W-:-:S04]  /*2110*/  IMAD.WIDE R86, R109, 0x2, R4 ;  /* 0x000000026d567825 */ /* 0x000fc800078e0204 */
[----:B0-----:R-:W-:Y:S01]  /*2120*/  FMUL R137, R25, UR25 ;  /* 0x0000001919897c20 */ /* 0x001fe20008400000 */
[----:B------:R-:W-:Y:S01]  /*2130*/  FSEL R135, R135, -INF , !P2 ;  /* 0xff80000087877808 */ /* 0x000fe20005000000 */
[----:B------:R-:W-:Y:S01]  /*2140*/  IMAD.WIDE R24, R109, 0x2, R2 ;  /* 0x000000026d187825 */ /* 0x000fe200078e0202 */
[C---:B------:R-:W-:Y:S01]  /*2150*/  ISETP.GT.U32.AND P1, PT, R131.reuse, R110, PT ;  /* 0x0000006e8300720c */ /* 0x040fe20003f24070 */
[----:B------:R-:W3:Y:S01]  /*2160*/  LDG.E.U16 R82, desc[UR20][R82.64] ;  /* 0x0000001452527981 */ /* 0x000ee2000c1e1500 */
[----:B------:R-:W-:-:S03]  /*2170*/  ISETP.GT.U32.AND P2, PT, R131, R111, PT ;  /* 0x0000006f8300720c */ /* 0x000fc60003f44070 */
[----:B------:R0:W4:Y:S04]  /*2180*/  LDG.E.U16 R131, desc[UR20][R86.64] ;  /* 0x0000001456837981 */ /* 0x000128000c1e1500 */
[----:B------:R1:W5:Y:S01]  /*2190*/  LDG.E.U16 R52, desc[UR20][R24.64] ;  /* 0x0000001418347981 */ /* 0x000362000c1e1500 */
[----:B------:R-:W-:Y:S02]  /*21a0*/  ISETP.GT.U32.AND P3, PT, R133, R110, PT ;  /* 0x0000006e8500720c */ /* 0x000fe40003f64070 */
[----:B------:R-:W-:Y:S01]  /*21b0*/  FMNMX R70, R140, R71, !PT ;  /* 0x000000478c467209 */ /* 0x000fe20007800000 */
[----:B------:R-:W-:Y:S01]  /*21c0*/  FADD R85, R85, -R56 ;  /* 0x8000003855557221 */ /* 0x000fe20000000000 */
[----:B------:R-:W-:Y:S01]  /*21d0*/  ISETP.GT.U32.AND.EX P1, PT, R152, RZ, PT, P1 ;  /* 0x000000ff9800720c */ /* 0x000fe20003f24110 */
[----:B------:R-:W-:Y:S01]  /*21e0*/  FMUL R26, R26, UR25 ;  /* 0x000000191a1a7c20 */ /* 0x000fe20008400000 */
[----:B------:R-:W-:Y:S01]  /*21f0*/  ISETP.GT.U32.AND.EX P3, PT, R160, RZ, PT, P3 ;  /* 0x000000ffa000720c */ /* 0x000fe20003f64130 */
[----:B------:R-:W1:Y:S01]  /*2200*/  SHFL.BFLY PT, R75, R70, 0x2, 0x1f ;  /* 0x0c401f00464b7f89 */ /* 0x000e6200000e0000 */
[----:B------:R-:W-:-:S02]  /*2210*/  FSEL R37, R37, -INF , !P1 ;  /* 0xff80000025257808 */ /* 0x000fc40004800000 */
[----:B------:R-:W-:Y:S01]  /*2220*/  FSEL R41, R41, -INF , !P3 ;  /* 0xff80000029297808 */ /* 0x000fe20005800000 */
[----:B------:R-:W-:Y:S01]  /*2230*/  FMUL R27, R27, UR25 ;  /* 0x000000191b1b7c20 */ /* 0x000fe20008400000 */
[CC--:B------:R-:W-:Y:S01]  /*2240*/  ISETP.GT.U32.AND P1, PT, R175.reuse, R110.reuse, PT ;  /* 0x0000006eaf00720c */ /* 0x0c0fe20003f24070 */
[----:B------:R-:W-:Y:S01]  /*2250*/  FMUL R42, R42, UR25 ;  /* 0x000000192a2a7c20 */ /* 0x000fe20008400000 */
[-C--:B------:R-:W-:Y:S01]  /*2260*/  ISETP.GE.U32.AND P3, PT, R175, R110.reuse, PT ;  /* 0x0000006eaf00720c */ /* 0x080fe20003f66070 */
[----:B------:R-:W-:Y:S01]  /*2270*/  FMUL R43, R43, UR25 ;  /* 0x000000192b2b7c20 */ /* 0x000fe20008400000 */
[----:B------:R-:W-:Y:S01]  /*2280*/  ISETP.GT.U32.AND.EX P1, PT, R124, RZ, PT, P1 ;  /* 0x000000ff7c00720c */ /* 0x000fe20003f24110 */
[----:B------:R-:W-:Y:S01]  /*2290*/  FMUL R46, R46, UR25 ;  /* 0x000000192e2e7c20 */ /* 0x000fe20008400000 */
[----:B------:R-:W-:Y:S01]  /*22a0*/  ISETP.GE.U32.AND.EX P3, PT, R124, RZ, PT, P3 ;  /* 0x000000ff7c00720c */ /* 0x000fe20003f66130 */
[----:B------:R-:W-:Y:S01]  /*22b0*/  FMUL R47, R47, UR25 ;  /* 0x000000192f2f7c20 */ /* 0x000fe20008400000 */
[----:B------:R-:W-:Y:S01]  /*22c0*/  FSEL R146, R146, -INF , !P1 ;  /* 0xff80000092927808 */ /* 0x000fe20004800000 */
[----:B------:R-:W-:Y:S01]  /*22d0*/  FMUL R50, R50, UR25 ;  /* 0x0000001932327c20 */ /* 0x000fe20008400000 */
[----:B------:R-:W-:Y:S01]  /*22e0*/  FSEL R137, R137, -INF , !P3 ;  /* 0xff80000089897808 */ /* 0x000fe20005800000 */
[----:B------:R-:W-:Y:S01]  /*22f0*/  FMUL R51, R51, UR25 ;  /* 0x0000001933337c20 */ /* 0x000fe20008400000 */
[----:B------:R-:W-:Y:S01]  /*2300*/  ISETP.GT.U32.AND P5, PT, R125, R110, PT ;  /* 0x0000006e7d00720c */ /* 0x000fe20003fa4070 */
[----:B------:R-:W-:Y:S01]  /*2310*/  FMUL R54, R54, UR25 ;  /* 0x0000001936367c20 */ /* 0x000fe20008400000 */
[----:B0-----:R-:W-:Y:S01]  /*2320*/  FMNMX R86, R146, R137, !PT ;  /* 0x0000008992567209 */ /* 0x001fe20007800000 */
[----:B------:R-:W-:Y:S01]  /*2330*/  FMUL R55, R55, UR25 ;  /* 0x0000001937377c20 */ /* 0x000fe20008400000 */
[----:B------:R-:W-:Y:S01]  /*2340*/  ISETP.GT.U32.AND P0, PT, R171, R111, PT ;  /* 0x0000006fab00720c */ /* 0x000fe20003f04070 */
[----:B------:R-:W-:Y:S01]  /*2350*/  BAR.SYNC.DEFER_BLOCKING 0x0 ;  /* 0x0000000000007b1d */ /* 0x000fe20000010000 */
[----:B------:R-:W-:-:S02]  /*2360*/  FMNMX R86, R135, R86, !PT ;  /* 0x0000005687567209 */ /* 0x000fc40007800000 */
[----:B------:R-:W-:Y:S02]  /*2370*/  ISETP.GT.U32.AND P3, PT, R127, R111, PT ;  /* 0x0000006f7f00720c */ /* 0x000fe40003f64070 */
[----:B------:R-:W-:Y:S02]  /*2380*/  FMNMX R87, R63, R86, !PT ;  /* 0x000000563f577209 */ /* 0x000fe40007800000 */
[----:B-1----:R-:W-:Y:S02]  /*2390*/  FMNMX R127, R70, R75, !PT ;  /* 0x0000004b467f7209 */ /* 0x002fe40007800000 */
[----:B------:R-:W-:-:S03]  /*23a0*/  FMNMX R24, R34, R87, !PT ;  /* 0x0000005722187209 */ /* 0x000fc60007800000 */
[----:B------:R-:W0:Y:S01]  /*23b0*/  SHFL.BFLY PT, R166, R127, 0x1, 0x1f ;  /* 0x0c201f007fa67f89 */ /* 0x000e2200000e0000 */
[----:B------:R-:W-:-:S04]  /*23c0*/  FMNMX R24, R33, R24, !PT ;  /* 0x0000001821187209 */ /* 0x000fc80007800000 */
[----:B------:R-:W-:-:S04]  /*23d0*/  FMNMX R25, R35, R24, !PT ;  /* 0x0000001823197209 */ /* 0x000fc80007800000 */
[----:B------:R-:W-:-:S04]  /*23e0*/  FMNMX R24, R36, R25, !PT ;  /* 0x0000001924187209 */ /* 0x000fc80007800000 */
[----:B------:R-:W-:Y:S02]  /*23f0*/  FMNMX R25, R37, R24, !PT ;  /* 0x0000001825197209 */ /* 0x000fe40007800000 */
[----:B------:R-:W-:Y:S02]  /*2400*/  ISETP.GT.U32.AND.EX P5, PT, R159, RZ, PT, P5 ;  /* 0x000000ff9f00720c */ /* 0x000fe40003fa4150 */
[----:B------:R-:W-:Y:S01]  /*2410*/  FMNMX R24, R40, R25, !PT ;  /* 0x0000001928187209 */ /* 0x000fe20007800000 */
[----:B------:R-:W-:Y:S01]  /*2420*/  FMUL R74, R85, 1.4426950216293334961 ;  /* 0x3fb8aa3b554a7820 */ /* 0x000fe20000400000 */
[----:B------:R-:W-:Y:S01]  /*2430*/  FSEL R44, R44, -INF , !P5 ;  /* 0xff8000002c2c7808 */ /* 0x000fe20006800000 */
[----:B------:R-:W-:Y:S01]  /*2440*/  FADD R85, R81, -R56 ;  /* 0x8000003851557221 */ /* 0x000fe20000000000 */
[----:B------:R-:W-:Y:S02]  /*2450*/  FMNMX R25, R41, R24, !PT ;  /* 0x0000001829197209 */ /* 0x000fe40007800000 */
[----:B0-----:R-:W-:-:S02]  /*2460*/  FMNMX R81, R127, R166, !PT ;  /* 0x000000a67f517209 */ /* 0x001fc40007800000 */
[----:B------:R-:W-:Y:S02]  /*2470*/  FMNMX R25, R44, R25, !PT ;  /* 0x000000192c197209 */ /* 0x000fe40007800000 */
[----:B------:R-:W-:Y:S02]  /*2480*/  FMNMX R81, R81, R116, !PT ;  /* 0x0000007451517209 */ /* 0x000fe40007800000 */
[----:B------:R-:W-:Y:S02]  /*2490*/  ISETP.GT.U32.AND P1, PT, R77, R110, PT ;  /* 0x0000006e4d00720c */ /* 0x000fe40003f24070 */
[----:B------:R-:W-:Y:S01]  /*24a0*/  FMNMX R24, R48, R25, !PT ;  /* 0x0000001930187209 */ /* 0x000fe20007800000 */
[----:B------:R-:W-:Y:S01]  /*24b0*/  FADD R86, R72, -R81 ;  /* 0x8000005148567221 */ /* 0x000fe20000000000 */
[----:B------:R-:W-:Y:S02]  /*24c0*/  ISETP.GT.U32.AND.EX P1, PT, R164, RZ, PT, P1 ;  /* 0x000000ffa400720c */ /* 0x000fe40003f24110 */
[----:B------:R-:W-:Y:S01]  /*24d0*/  FMNMX R25, R49, R24, !PT ;  /* 0x0000001831197209 */ /* 0x000fe20007800000 */
[----:B------:R-:W-:Y:S01]  /*24e0*/  FMUL R86, R86, 1.4426950216293334961 ;  /* 0x3fb8aa3b56567820 */ /* 0x000fe20000400000 */
[----:B------:R-:W-:Y:S01]  /*24f0*/  FSEL R129, R129, -INF , !P1 ;  /* 0xff80000081817808 */ /* 0x000fe20004800000 */
[----:B------:R-:W-:Y:S01]  /*2500*/  FMUL R127, R85, 1.4426950216293334961 ;  /* 0x3fb8aa3b557f7820 */ /* 0x000fe20000400000 */
[----:B------:R-:W-:Y:S01]  /*2510*/  FMNMX R24, R28, R25, !PT ;  /* 0x000000191c187209 */ /* 0x000fe20007800000 */
[----:B------:R-:W-:-:S02]  /*2520*/  FADD R85, -R56, R123 ;  /* 0x0000007b38557221 */ /* 0x000fc40000000100 */
[----:B------:R0:W-:Y:S01]  /*2530*/  MUFU.EX2 R123, R86 ;  /* 0x00000056007b7308 */ /* 0x0001e20000000800 */
[----:B------:R-:W-:Y:S01]  /*2540*/  FMUL R25, R39, UR25 ;  /* 0x0000001927197c20 */ /* 0x000fe20008400000 */
[----:B0-----:R-:W-:-:S05]  /*2550*/  FMNMX R86, R129, R24, !PT ;  /* 0x0000001881567209 */ /* 0x001fca0007800000 */
[----:B------:R-:W0:Y:S01]  /*2560*/  SHFL.BFLY PT, R39, R86, 0x2, 0x1f ;  /* 0x0c401f0056277f89 */ /* 0x000e2200000e0000 */
[----:B------:R-:W-:Y:S02]  /*2570*/  ISETP.GT.U32.AND.EX P4, PT, R156, RZ, PT, P4 ;  /* 0x000000ff9c00720c */ /* 0x000fe40003f84140 */
[CC--:B------:R-:W-:Y:S02]  /*2580*/  ISETP.GT.U32.AND P6, PT, R175.reuse, R111.reuse, PT ;  /* 0x0000006faf00720c */ /* 0x0c0fe40003fc4070 */
[-C--:B------:R-:W-:Y:S01]  /*2590*/  ISETP.GE.U32.AND P5, PT, R175, R111.reuse, PT ;  /* 0x0000006faf00720c */ /* 0x080fe20003fa6070 */
[----:B------:R-:W-:Y:S01]  /*25a0*/  FMUL R24, R38, UR25 ;  /* 0x0000001926187c20 */ /* 0x000fe20008400000 */
[----:B------:R-:W-:Y:S01]  /*25b0*/  ISETP.GT.U32.AND.EX P0, PT, R157, RZ, PT, P0 ;  /* 0x000000ff9d00720c */ /* 0x000fe20003f04100 */
[----:B------:R-:W-:Y:S01]  /*25c0*/  FADD R126, R126, -R81 ;  /* 0x800000517e7e7221 */ /* 0x000fe20000000000 */
[----:B------:R-:W-:Y:S02]  /*25d0*/  FSEL R25, R25, -INF , !P4 ;  /* 0xff80000019197808 */ /* 0x000fe40006000000 */
[----:B------:R-:W-:-:S02]  /*25e0*/  ISETP.GT.U32.AND P4, PT, R61, R111, PT ;  /* 0x0000006f3d00720c */ /* 0x000fc40003f84070 */
[C---:B------:R-:W-:Y:S02]  /*25f0*/  ISETP.GT.U32.AND.EX P6, PT, R124.reuse, RZ, PT, P6 ;  /* 0x000000ff7c00720c */ /* 0x040fe40003fc4160 */
[----:B------:R-:W-:Y:S01]  /*2600*/  ISETP.GE.U32.AND.EX P5, PT, R124, RZ, PT, P5 ;  /* 0x000000ff7c00720c */ /* 0x000fe20003fa6150 */
[----:B------:R-:W-:Y:S01]  /*2610*/  FMUL R38, R30, UR25 ;  /* 0x000000191e267c20 */ /* 0x000fe20008400000 */
[----:B------:R-:W-:Y:S01]  /*2620*/  FSEL R24, R24, -INF , !P0 ;  /* 0xff80000018187808 */ /* 0x000fe20004000000 */
[----:B------:R-:W-:Y:S01]  /*2630*/  FMUL R126, R126, 1.4426950216293334961 ;  /* 0x3fb8aa3b7e7e7820 */ /* 0x000fe20000400000 */
[----:B------:R-:W-:Y:S02]  /*2640*/  ISETP.GT.U32.AND P0, PT, R125, R111, PT ;  /* 0x0000006f7d00720c */ /* 0x000fe40003f04070 */
[----:B------:R-:W-:Y:S02]  /*2650*/  ISETP.GT.U32.AND.EX P4, PT, R158, RZ, PT, P4 ;  /* 0x000000ff9e00720c */ /* 0x000fe40003f84140 */
[----:B------:R-:W-:-:S02]  /*2660*/  FSEL R26, R26, -INF , !P6 ;  /* 0xff8000001a1a7808 */ /* 0x000fc40007000000 */
[----:B------:R-:W-:Y:S02]  /*2670*/  FSEL R27, R27, -INF , !P5 ;  /* 0xff8000001b1b7808 */ /* 0x000fe40006800000 */
[----:B0-----:R-:W-:Y:S02]  /*2680*/  FMNMX R125, R86, R39, !PT ;  /* 0x00000027567d7209 */ /* 0x001fe40007800000 */
[----:B------:R-:W-:Y:S02]  /*2690*/  ISETP.GT.U32.AND.EX P2, PT, R152, RZ, PT, P2 ;  /* 0x000000ff9800720c */ /* 0x000fe40003f44120 */
[----:B------:R-:W-:Y:S02]  /*26a0*/  ISETP.GT.U32.AND P1, PT, R133, R111, PT ;  /* 0x0000006f8500720c */ /* 0x000fe40003f24070 */
[----:B------:R-:W-:Y:S01]  /*26b0*/  FSEL R38, R38, -INF , !P4 ;  /* 0xff80000026267808 */ /* 0x000fe20006000000 */
[----:B------:R0:W-:Y:S01]  /*26c0*/  MUFU.EX2 R133, R126 ;  /* 0x0000007e00857308 */ /* 0x0001e20000000800 */
[----:B------:R-:W-:-:S02]  /*26d0*/  FMNMX R39, R26, R27, !PT ;  /* 0x0000001b1a277209 */ /* 0x000fc40007800000 */
[----:B------:R-:W-:Y:S02]  /*26e0*/  FSEL R30, R42, -INF , !P2 ;  /* 0xff8000002a1e7808 */ /* 0x000fe40005000000 */
[----:B------:R-:W-:Y:S01]  /*26f0*/  FMNMX R42, R38, R39, !PT ;  /* 0x00000027262a7209 */ /* 0x000fe20007800000 */
[----:B0-----:R-:W0:Y:S03]  /*2700*/  SHFL.BFLY PT, R126, R125, 0x1, 0x1f ;  /* 0x0c201f007d7e7f89 */ /* 0x001e2600000e0000 */
[----:B------:R-:W-:-:S04]  /*2710*/  FMNMX R42, R29, R42, !PT ;  /* 0x0000002a1d2a7209 */ /* 0x000fc80007800000 */
[----:B------:R-:W-:-:S04]  /*2720*/  FMNMX R39, R31, R42, !PT ;  /* 0x0000002a1f277209 */ /* 0x000fc80007800000 */
[----:B------:R-:W-:-:S04]  /*2730*/  FMNMX R39, R32, R39, !PT ;  /* 0x0000002720277209 */ /* 0x000fc80007800000 */
[----:B------:R-:W-:Y:S02]  /*2740*/  FMNMX R42, R24, R39, !PT ;  /* 0x00000027182a7209 */ /* 0x000fe40007800000 */
[----:B------:R-:W-:Y:S02]  /*2750*/  ISETP.GT.U32.AND.EX P3, PT, R154, RZ, PT, P3 ;  /* 0x000000ff9a00720c */ /* 0x000fe40003f64130 */
[----:B------:R-:W-:Y:S02]  /*2760*/  FMNMX R39, R25, R42, !PT ;  /* 0x0000002a19277209 */ /* 0x000fe40007800000 */
[----:B------:R-:W-:Y:S01]  /*2770*/  ISETP.GT.U32.AND P5, PT, R77, R111, PT ;  /* 0x0000006f4d00720c */ /* 0x000fe20003fa4070 */
[----:B------:R-:W-:Y:S01]  /*2780*/  FADD R77, -R81, R116 ;  /* 0x00000074514d7221 */ /* 0x000fe20000000100 */
[----:B------:R-:W-:Y:S02]  /*2790*/  ISETP.GT.U32.AND.EX P1, PT, R160, RZ, PT, P1 ;  /* 0x000000ffa000720c */ /* 0x000fe40003f24110 */
[----:B0-----:R-:W-:-:S02]  /*27a0*/  FMNMX R125, R125, R126, !PT ;  /* 0x0000007e7d7d7209 */ /* 0x001fc40007800000 */
[----:B------:R-:W-:Y:S02]  /*27b0*/  FSEL R42, R43, -INF , !P3 ;  /* 0xff8000002b2a7808 */ /* 0x000fe40005800000 */
[----:B------:R-:W-:Y:S02]  /*27c0*/  FMNMX R39, R30, R39, !PT ;  /* 0x000000271e277209 */ /* 0x000fe40007800000 */
[----:B------:R-:W-:Y:S02]  /*27d0*/  FMNMX R116, R125, R122, !PT ;  /* 0x0000007a7d747209 */ /* 0x000fe40007800000 */
[----:B------:R-:W-:Y:S02]  /*27e0*/  ISETP.GT.U32.AND P2, PT, R65, R111, PT ;  /* 0x0000006f4100720c */ /* 0x000fe40003f44070 */
[----:B------:R-:W-:Y:S02]  /*27f0*/  ISETP.GT.U32.AND.EX P0, PT, R159, RZ, PT, P0 ;  /* 0x000000ff9f00720c */ /* 0x000fe40003f04100 */
[----:B------:R-:W-:-:S02]  /*2800*/  FSEL R46, R46, -INF , !P1 ;  /* 0xff8000002e2e7808 */ /* 0x000fc40004800000 */
[----:B------:R-:W-:Y:S01]  /*2810*/  FMNMX R39, R42, R39, !PT ;  /* 0x000000272a277209 */ /* 0x000fe20007800000 */
[----:B------:R-:W-:Y:S01]  /*2820*/  FADD R150, R150, -R81 ;  /* 0x8000005196967221 */ /* 0x000fe20000000000 */
[----:B------:R-:W-:Y:S01]  /*2830*/  FADD R43, R146, -R116 ;  /* 0x80000074922b7221 */ /* 0x000fe20000000000 */
[----:B------:R-:W-:Y:S02]  /*2840*/  ISETP.GT.U32.AND P4, PT, R69, R111, PT ;  /* 0x0000006f4500720c */ /* 0x000fe40003f84070 */
[----:B------:R-:W-:Y:S02]  /*2850*/  ISETP.GT.U32.AND.EX P2, PT, R161, RZ, PT, P2 ;  /* 0x000000ffa100720c */ /* 0x000fe40003f44120 */
[----:B------:R-:W-:Y:S02]  /*2860*/  FSEL R146, R47, -INF , !P0 ;  /* 0xff8000002f927808 */ /* 0x000fe40004000000 */
[----:B------:R-:W-:Y:S01]  /*2870*/  FMNMX R39, R46, R39, !PT ;  /* 0x000000272e277209 */ /* 0x000fe20007800000 */
[----:B------:R-:W-:Y:S01]  /*2880*/  FMUL R150, R150, 1.4426950216293334961 ;  /* 0x3fb8aa3b96967820 */ /* 0x000fe20000400000 */
[----:B------:R-:W-:-:S02]  /*2890*/  ISETP.GT.U32.AND P6, PT, R73, R111, PT ;  /* 0x0000006f4900720c */ /* 0x000fc40003fc4070 */
[----:B------:R-:W-:Y:S02]  /*28a0*/  ISETP.GT.U32.AND.EX P4, PT, R162, RZ, PT, P4 ;  /* 0x000000ffa200720c */ /* 0x000fe40003f84140 */
[----:B------:R-:W-:Y:S02]  /*28b0*/  FSEL R50, R50, -INF , !P2 ;  /* 0xff80000032327808 */ /* 0x000fe40005000000 */
[----:B------:R-:W-:Y:S01]  /*28c0*/  FMNMX R39, R146, R39, !PT ;  /* 0x0000002792277209 */ /* 0x000fe20007800000 */
[----:B------:R0:W-:Y:S01]  /*28d0*/  MUFU.EX2 R72, R150 ;  /* 0x0000009600487308 */ /* 0x0001e20000000800 */
[----:B------:R-:W-:Y:S02]  /*28e0*/  ISETP.GT.U32.AND.EX P6, PT, R163, RZ, PT, P6 ;  /* 0x000000ffa300720c */ /* 0x000fe40003fc4160 */
[----:B------:R-:W-:Y:S01]  /*28f0*/  FMNMX R39, R50, R39, !PT ;  /* 0x0000002732277209 */ /* 0x000fe20007800000 */
[----:B------:R-:W-:Y:S01]  /*2900*/  FADD R128, R128, -R81 ;  /* 0x8000005180807221 */ /* 0x000fe20000000000 */
[----:B------:R-:W-:-:S02]  /*2910*/  ISETP.GT.U32.AND.EX P5, PT, R164, RZ, PT, P5 ;  /* 0x000000ffa400720c */ /* 0x000fc40003fa4150 */
[----:B0-----:R-:W-:Y:S02]  /*2920*/  FSEL R150, R51, -INF , !P4 ;  /* 0xff80000033967808 */ /* 0x001fe40006000000 */
[----:B------:R-:W-:Y:S02]  /*2930*/  FSEL R54, R54, -INF , !P6 ;  /* 0xff80000036367808 */ /* 0x000fe40007000000 */
[----:B------:R-:W-:Y:S01]  /*2940*/  FMNMX R39, R150, R39, !PT ;  /* 0x0000002796277209 */ /* 0x000fe20007800000 */
[----:B------:R-:W-:Y:S01]  /*2950*/  FMUL R43, R43, 1.4426950216293334961 ;  /* 0x3fb8aa3b2b2b7820 */ /* 0x000fe20000400000 */
[--C-:B------:R-:W-:Y:S01]  /*2960*/  FADD R80, R80, -R81.reuse ;  /* 0x8000005150507221 */ /* 0x100fe20000000000 */
[----:B------:R-:W-:Y:S01]  /*2970*/  FMUL R65, R128, 1.4426950216293334961 ;  /* 0x3fb8aa3b80417820 */ /* 0x000fe20000400000 */
[----:B------:R-:W-:Y:S01]  /*2980*/  FSEL R152, R55, -INF , !P5 ;  /* 0xff80000037987808 */ /* 0x000fe20006800000 */
[--C-:B------:R-:W-:Y:S01]  /*2990*/  FADD R84, R84, -R81.reuse ;  /* 0x8000005154547221 */ /* 0x100fe20000000000 */
[----:B------:R-:W-:Y:S01]  /*29a0*/  FMNMX R39, R54, R39, !PT ;  /* 0x0000002736277209 */ /* 0x000fe20007800000 */
[----:B------:R-:W-:Y:S01]  /*29b0*/  FMUL R128, R77, 1.4426950216293334961 ;  /* 0x3fb8aa3b4d807820 */ /* 0x000fe20000400000 */
[----:B------:R-:W-:Y:S01]  /*29c0*/  FADD R132, R132, -R81 ;  /* 0x8000005184847221 */ /* 0x000fe20000000000 */
[----:B------:R0:W-:Y:S01]  /*29d0*/  MUFU.EX2 R77, R43 ;  /* 0x0000002b004d7308 */ /* 0x0001e20000000800 */
[----:B------:R-:W-:-:S07]  /*29e0*/  FMNMX R39, R152, R39, !PT ;  /* 0x0000002798277209 */ /* 0x000fce0007800000 */
[----:B------:R1:W-:Y:S01]  /*29f0*/  MUFU.EX2 R83, R127 ;  /* 0x0000007f00537308 */ /* 0x0003e20000000800 */
[--C-:B0-----:R-:W-:Y:S01]  /*2a00*/  FADD R43, R63, -R116.reuse ;  /* 0x800000743f2b7221 */ /* 0x101fe20000000000 */
[----:B-1----:R-:W-:Y:S01]  /*2a10*/  FMUL R127, R80, 1.4426950216293334961 ;  /* 0x3fb8aa3b507f7820 */ /* 0x002fe20000400000 */
[----:B------:R-:W-:Y:S01]  /*2a20*/  FMUL R80, R84, 1.4426950216293334961 ;  /* 0x3fb8aa3b54507820 */ /* 0x000fe20000400000 */
[----:B------:R-:W-:Y:S01]  /*2a30*/  FMUL R84, R132, 1.4426950216293334961 ;  /* 0x3fb8aa3b84547820 */ /* 0x000fe20000400000 */
[----:B------:R-:W-:Y:S01]  /*2a40*/  FMUL R132, R43, 1.4426950216293334961 ;  /* 0x3fb8aa3b2b847820 */ /* 0x000fe20000400000 */
[--C-:B------:R-:W-:Y:S02]  /*2a50*/  FADD R43, R34, -R116.reuse ;  /* 0x80000074222b7221 */ /* 0x100fe40000000000 */
[----:B------:R-:W0:Y:S01]  /*2a60*/  SHFL.BFLY PT, R34, R39, 0x2, 0x1f ;  /* 0x0c401f0027227f89 */ /* 0x000e2200000e0000 */
[----:B------:R-:W-:Y:S01]  /*2a70*/  FADD R33, R33, -R116 ;  /* 0x8000007421217221 */ /* 0x000fe20000000000 */
[----:B------:R-:W-:-:S03]  /*2a80*/  FADD R134, R134, -R81 ;  /* 0x8000005186867221 */ /* 0x000fc60000000000 */
[----:B------:R-:W-:Y:S01]  /*2a90*/  FMUL R33, R33, 1.4426950216293334961 ;  /* 0x3fb8aa3b21217820 */ /* 0x000fe20000400000 */
[----:B------:R-:W-:-:S03]  /*2aa0*/  FMUL R86, R134, 1.4426950216293334961 ;  /* 0x3fb8aa3b86567820 */ /* 0x000fc60000400000 */
[----:B------:R1:W-:Y:S01]  /*2ab0*/  MUFU.EX2 R134, R33 ;  /* 0x0000002100867308 */ /* 0x0003e20000000800 */
[----:B0-----:R-:W-:-:S05]  /*2ac0*/  FMNMX R34, R39, R34, !PT ;  /* 0x0000002227227209 */ /* 0x001fca0007800000 */
[----:B-1----:R-:W0:Y:S01]  /*2ad0*/  SHFL.BFLY PT, R33, R34, 0x1, 0x1f ;  /* 0x0c201f0022217f89 */ /* 0x002e2200000e0000 */
[----:B------:R-:W-:Y:S01]  /*2ae0*/  FADD R143, R143, -R56 ;  /* 0x800000388f8f7221 */ /* 0x000fe20000000000 */
[----:B------:R-:W-:-:S03]  /*2af0*/  FADD R28, R28, -R116 ;  /* 0x800000741c1c7221 */ /* 0x000fc60000000000 */
[----:B------:R-:W-:Y:S01]  /*2b00*/  FMUL R71, R143, 1.4426950216293334961 ;  /* 0x3fb8aa3b8f477820 */ /* 0x000fe20000400000 */
[----:B------:R-:W-:Y:S01]  /*2b10*/  FMUL R143, R28, 1.4426950216293334961 ;  /* 0x3fb8aa3b1c8f7820 */ /* 0x000fe20000400000 */
[----:B------:R-:W-:Y:S01]  /*2b20*/  FADD R28, R129, -R116 ;  /* 0x80000074811c7221 */ /* 0x000fe20000000000 */
[----:B--2---:R-:W-:Y:S04]  /*2b30*/  STS.U16 [R10+UR13+0x2000], R53 ;  /* 0x002000350a007988 */ /* 0x004fe8000800040d */
[----:B----4-:R-:W-:Y:S01]  /*2b40*/  STS.U16 [R10+UR13+0x2400], R131 ;  /* 0x002400830a007988 */ /* 0x010fe2000800040d */
[----:B0-----:R-:W-:-:S03]  /*2b50*/  FMNMX R34, R34, R33, !PT ;  /* 0x0000002122227209 */ /* 0x001fc60007800000 */
[----:B---3--:R-:W-:Y:S04]  /*2b60*/  STS.U16 [R113+UR13+0x2200], R82 ;  /* 0x0022005271007988 */ /* 0x008fe8000800040d */
[----:B-----5:R0:W-:Y:S01]  /*2b70*/  STS.U16 [R113+UR13+0x2600], R52 ;  /* 0x0026003471007988 */ /* 0x0201e2000800040d */
[----:B------:R-:W-:Y:S01]  /*2b80*/  FMNMX R129, R34, R117, !PT ;  /* 0x0000007522817209 */ /* 0x000fe20007800000 */
[----:B------:R1:W-:Y:S06]  /*2b90*/  MEMBAR.ALL.CTA ;  /* 0x0000000000007992 */ /* 0x0003ec0000008000 */
[----:B-1----:R-:W1:Y:S01]  /*2ba0*/  FENCE.VIEW.ASYNC.S ;  /* 0x00000000000073c6 */ /* 0x002e620000000000 */
[--C-:B------:R-:W-:Y:S01]  /*2bb0*/  FADD R24, R24, -R129.reuse ;  /* 0x8000008118187221 */ /* 0x100fe20000000000 */
[----:B------:R-:W-:Y:S01]  /*2bc0*/  FADD R153, R153, -R56 ;  /* 0x8000003899997221 */ /* 0x000fe20000000000 */
[----:B------:R-:W-:-:S02]  /*2bd0*/  FADD R25, R25, -R129 ;  /* 0x8000008119197221 */ /* 0x000fc40000000000 */
[----:B------:R-:W-:Y:S01]  /*2be0*/  FMUL R24, R24, 1.4426950216293334961 ;  /* 0x3fb8aa3b18187820 */ /* 0x000fe20000400000 */
[--C-:B------:R-:W-:Y:S01]  /*2bf0*/  FADD R145, R145, -R56.reuse ;  /* 0x8000003891917221 */ /* 0x100fe20000000000 */
[----:B------:R-:W-:Y:S01]  /*2c00*/  FMUL R70, R153, 1.4426950216293334961 ;  /* 0x3fb8aa3b99467820 */ /* 0x000fe20000400000 */
[----:B------:R-:W-:Y:S01]  /*2c10*/  FMUL R58, R58, 1.4426950216293334961 ;  /* 0x3fb8aa3b3a3a7820 */ /* 0x000fe20000400000 */
[--C-:B------:R-:W-:Y:S01]  /*2c20*/  FADD R130, R130, -R81.reuse ;  /* 0x8000005182827221 */ /* 0x100fe20000000000 */
[----:B------:R2:W-:Y:S01]  /*2c30*/  MUFU.EX2 R153, R24 ;  /* 0x0000001800997308 */ /* 0x0005e20000000800 */
[----:B------:R-:W-:Y:S01]  /*2c40*/  FMUL R25, R25, 1.4426950216293334961 ;  /* 0x3fb8aa3b19197820 */ /* 0x000fe20000400000 */
[--C-:B------:R-:W-:Y:S01]  /*2c50*/  FADD R155, R155, -R56.reuse ;  /* 0x800000389b9b7221 */ /* 0x100fe20000000000 */
[--C-:B------:R-:W-:Y:S01]  /*2c60*/  FADD R147, R147, -R56.reuse ;  /* 0x8000003893937221 */ /* 0x100fe20000000000 */
[--C-:B------:R-:W-:Y:S01]  /*2c70*/  FADD R139, R139, -R56.reuse ;  /* 0x800000388b8b7221 */ /* 0x100fe20000000000 */
[--C-:B------:R-:W-:Y:S01]  /*2c80*/  FADD R141, R141, -R56.reuse ;  /* 0x800000388d8d7221 */ /* 0x100fe20000000000 */
[--C-:B------:R-:W-:Y:S01]  /*2c90*/  FADD R151, R151, -R56.reuse ;  /* 0x8000003897977221 */ /* 0x100fe20000000000 */
[----:B------:R-:W-:Y:S01]  /*2ca0*/  FADD R149, R149, -R56 ;  /* 0x8000003895957221 */ /* 0x000fe20000000000 */
[--C-:B------:R-:W-:Y:S01]  /*2cb0*/  FADD R78, R78, -R81.reuse ;  /* 0x800000514e4e7221 */ /* 0x100fe20000000000 */
[--C-:B------:R-:W-:Y:S01]  /*2cc0*/  FADD R165, R165, -R81.reuse ;  /* 0x80000051a5a57221 */ /* 0x100fe20000000000 */
[--C-:B------:R-:W-:Y:S01]  /*2cd0*/  FADD R76, R76, -R81.reuse ;  /* 0x800000514c4c7221 */ /* 0x100fe20000000000 */
[--C-:B------:R-:W-:Y:S01]  /*2ce0*/  FADD R136, R136, -R81.reuse ;  /* 0x8000005188887221 */ /* 0x100fe20000000000 */
[--C-:B------:R-:W-:Y:S01]  /*2cf0*/  FADD R138, R138, -R81.reuse ;  /* 0x800000518a8a7221 */ /* 0x100fe20000000000 */
[--C-:B------:R-:W-:Y:S01]  /*2d00*/  FADD R142, R142, -R81.reuse ;  /* 0x800000518e8e7221 */ /* 0x100fe20000000000 */
[----:B------:R-:W-:Y:S01]  /*2d10*/  FADD R140, R140, -R81 ;  /* 0x800000518c8c7221 */ /* 0x000fe20000000000 */
[--C-:B------:R-:W-:Y:S01]  /*2d20*/  FADD R137, R137, -R116.reuse ;  /* 0x8000007489897221 */ /* 0x100fe20000000000 */
[----:B------:R-:W-:Y:S01]  /*2d30*/  FADD R135, R135, -R116 ;  /* 0x8000007487877221 */ /* 0x000fe20000000000 */
[----:B------:R-:W-:Y:S01]  /*2d40*/  FADD R33, -R116, R122 ;  /* 0x0000007a74217221 */ /* 0x000fe20000000100 */
[--C-:B------:R-:W-:Y:S01]  /*2d50*/  FADD R146, R146, -R129.reuse ;  /* 0x8000008192927221 */ /* 0x100fe20000000000 */
[----:B------:R-:W-:Y:S01]  /*2d60*/  FADD R150, R150, -R129 ;  /* 0x8000008196967221 */ /* 0x000fe20000000000 */
[----:B--2---:R-:W-:Y:S01]  /*2d70*/  FADD R24, -R129, R117 ;  /* 0x0000007581187221 */ /* 0x004fe20000000100 */
[--C-:B------:R-:W-:Y:S01]  /*2d80*/  FADD R152, R152, -R129.reuse ;  /* 0x8000008198987221 */ /* 0x100fe20000000000 */
[----:B------:R-:W-:Y:S01]  /*2d90*/  FADD R167, R167, -R56 ;  /* 0x80000038a7a77221 */ /* 0x000fe20000000000 */
[----:B------:R-:W-:Y:S01]  /*2da0*/  FMUL R145, R145, 1.4426950216293334961 ;  /* 0x3fb8aa3b91917820 */ /* 0x000fe20000400000 */
[----:B------:R-:W-:Y:S01]  /*2db0*/  FMUL R85, R85, 1.4426950216293334961 ;  /* 0x3fb8aa3b55557820 */ /* 0x000fe20000400000 */
[--C-:B------:R-:W-:Y:S01]  /*2dc0*/  FADD R35, R35, -R116.reuse ;  /* 0x8000007423237221 */ /* 0x100fe20000000000 */
        /* <DEDUP_REMOVED lines=18> */
[----:B------:R2:W-:Y:S01]  /*2ef0*/  MUFU.EX2 R68, R58 ;  /* 0x0000003a00447308 */ /* 0x0005e20000000800 */
[----:B------:R-:W-:Y:S01]  /*2f00*/  FMUL R61, R130, 1.4426950216293334961 ;  /* 0x3fb8aa3b823d7820 */ /* 0x000fe20000400000 */
[----:B------:R-:W-:Y:S01]  /*2f10*/  FMUL R147, R147, 1.4426950216293334961 ;  /* 0x3fb8aa3b93937820 */ /* 0x000fe20000400000 */
[----:B------:R-:W-:Y:S01]  /*2f20*/  FMUL R60, R139, 1.4426950216293334961 ;  /* 0x3fb8aa3b8b3c7820 */ /* 0x000fe20000400000 */
[----:B------:R-:W-:Y:S01]  /*2f30*/  FMUL R62, R141, 1.4426950216293334961 ;  /* 0x3fb8aa3b8d3e7820 */ /* 0x000fe20000400000 */
[----:B------:R-:W-:Y:S01]  /*2f40*/  FMUL R66, R151, 1.4426950216293334961 ;  /* 0x3fb8aa3b97427820 */ /* 0x000fe20000400000 */
[----:B------:R-:W-:Y:S01]  /*2f50*/  FMUL R79, R149, 1.4426950216293334961 ;  /* 0x3fb8aa3b954f7820 */ /* 0x000fe20000400000 */
[----:B------:R-:W-:Y:S01]  /*2f60*/  FMUL R78, R78, 1.4426950216293334961 ;  /* 0x3fb8aa3b4e4e7820 */ /* 0x000fe20000400000 */
[----:B------:R3:W-:Y:S01]  /*2f70*/  MUFU.EX2 R160, R25 ;  /* 0x0000001900a07308 */ /* 0x0007e20000000800 */
[----:B--2---:R-:W-:Y:S01]  /*2f80*/  FMUL R58, R155, 1.4426950216293334961 ;  /* 0x3fb8aa3b9b3a7820 */ /* 0x004fe20000400000 */
[----:B------:R-:W-:Y:S01]  /*2f90*/  FMUL R87, R165, 1.4426950216293334961 ;  /* 0x3fb8aa3ba5577820 */ /* 0x000fe20000400000 */
        /* <DEDUP_REMOVED lines=10> */
[----:B---3--:R-:W-:Y:S01]  /*3040*/  FMUL R25, R24, 1.4426950216293334961 ;  /* 0x3fb8aa3b18197820 */ /* 0x008fe20000400000 */
        /* <DEDUP_REMOVED lines=23> */
[----:B------:R-:W-:Y:S08]  /*31c0*/  MUFU.EX2 R75, R145 ;  /* 0x00000091004b7308 */ /* 0x000ff00000000800 */
[----:B------:R-:W2:Y:S08]  /*31d0*/  MUFU.EX2 R85, R85 ;  /* 0x0000005500557308 */ /* 0x000eb00000000800 */
[----:B------:R-:W3:Y:S08]  /*31e0*/  MUFU.EX2 R128, R128 ;  /* 0x0000008000807308 */ /* 0x000ef00000000800 */
[----:B------:R-:W4:Y:S08]  /*31f0*/  MUFU.EX2 R145, R33 ;  /* 0x0000002100917308 */ /* 0x000f300000000800 */
[----:B------:R-:W5:Y:S08]  /*3200*/  MUFU.EX2 R164, R25 ;  /* 0x0000001900a47308 */ /* 0x000f700000000800 */
[----:B------:R-:W0:Y:S08]  /*3210*/  MUFU.EX2 R45, R45 ;  /* 0x0000002d002d7308 */ /* 0x000e300000000800 */
[----:B------:R-:W-:Y:S08]  /*3220*/  MUFU.EX2 R59, R147 ;  /* 0x00000093003b7308 */ /* 0x000ff00000000800 */
        /* <DEDUP_REMOVED lines=12> */
[----:B------:R-:W1:Y:S08]  /*32f0*/  MUFU.EX2 R87, R87 ;  /* 0x0000005700577308 */ /* 0x000e700000000800 */
[----:B------:R-:W-:Y:S08]  /*3300*/  MUFU.EX2 R76, R76 ;  /* 0x0000004c004c7308 */ /* 0x000ff00000000800 */
[----:B------:R-:W1:Y:S08]  /*3310*/  MUFU.EX2 R127, R127 ;  /* 0x0000007f007f7308 */ /* 0x000e700000000800 */
[----:B------:R-:W1:Y:S08]  /*3320*/  MUFU.EX2 R80, R80 ;  /* 0x0000005000507308 */ /* 0x000e700000000800 */
[----:B------:R-:W-:Y:S08]  /*3330*/  MUFU.EX2 R61, R61 ;  /* 0x0000003d003d7308 */ /* 0x000ff00000000800 */
[----:B------:R-:W1:Y:S08]  /*3340*/  MUFU.EX2 R84, R84 ;  /* 0x0000005400547308 */ /* 0x000e700000000800 */
[----:B------:R-:W-:Y:S08]  /*3350*/  MUFU.EX2 R65, R65 ;  /* 0x0000004100417308 */ /* 0x000ff00000000800 */
[----:B------:R-:W1:Y:S08]  /*3360*/  MUFU.EX2 R86, R86 ;  /* 0x0000005600567308 */ /* 0x000e700000000800 */
[----:B------:R-:W-:Y:S08]  /*3370*/  MUFU.EX2 R69, R69 ;  /* 0x0000004500457308 */ /* 0x000ff00000000800 */
[----:B------:R-:W1:Y:S08]  /*3380*/  MUFU.EX2 R124, R124 ;  /* 0x0000007c007c7308 */ /* 0x000e700000000800 */
[----:B------:R-:W-:Y:S08]  /*3390*/  MUFU.EX2 R73, R73 ;  /* 0x0000004900497308 */ /* 0x000ff00000000800 */
[----:B------:R-:W1:Y:S08]  /*33a0*/  MUFU.EX2 R126, R126 ;  /* 0x0000007e007e7308 */ /* 0x000e700000000800 */
[----:B------:R-:W1:Y:S08]  /*33b0*/  MUFU.EX2 R130, R130 ;  /* 0x0000008200827308 */ /* 0x000e700000000800 */
[----:B------:R-:W1:Y:S08]  /*33c0*/  MUFU.EX2 R132, R132 ;  /* 0x0000008400847308 */ /* 0x000e700000000800 */
[----:B------:R-:W1:Y:S08]  /*33d0*/  MUFU.EX2 R125, R43 ;  /* 0x0000002b007d7308 */ /* 0x000e700000000800 */
        /* <DEDUP_REMOVED lines=10> */
[----:B------:R1:W-:Y:S08]  /*3480*/  MUFU.EX2 R147, R26 ;  /* 0x0000001a00937308 */ /* 0x0003f00000000800 */
[----:B------:R1:W1:Y:S08]  /*3490*/  MUFU.EX2 R154, R27 ;  /* 0x0000001b009a7308 */ /* 0x0002700000000800 */
[----:B------:R-:W-:Y:S08]  /*34a0*/  MUFU.EX2 R149, R38 ;  /* 0x0000002600957308 */ /* 0x000ff00000000800 */
[----:B------:R1:W1:Y:S08]  /*34b0*/  MUFU.EX2 R156, R29 ;  /* 0x0000001d009c7308 */ /* 0x0002700000000800 */
[----:B------:R-:W-:Y:S08]  /*34c0*/  MUFU.EX2 R151, R31 ;  /* 0x0000001f00977308 */ /* 0x000ff00000000800 */
[----:B------:R-:W1:Y:S08]  /*34d0*/  MUFU.EX2 R158, R32 ;  /* 0x00000020009e7308 */ /* 0x000e700000000800 */
[----:B------:R1:W-:Y:S08]  /*34e0*/  MUFU.EX2 R155, R30 ;  /* 0x0000001e009b7308 */ /* 0x0003f00000000800 */
[----:B------:R1:W1:Y:S08]  /*34f0*/  MUFU.EX2 R162, R42 ;  /* 0x0000002a00a27308 */ /* 0x0002700000000800 */
[----:B------:R1:W-:Y:S08]  /*3500*/  MUFU.EX2 R157, R46 ;  /* 0x0000002e009d7308 */ /* 0x0003f00000000800 */
[----:B------:R-:W1:Y:S08]  /*3510*/  MUFU.EX2 R146, R146 ;  /* 0x0000009200927308 */ /* 0x000e700000000800 */
[----:B------:R1:W-:Y:S08]  /*3520*/  MUFU.EX2 R159, R50 ;  /* 0x00000032009f7308 */ /* 0x0003f00000000800 */
[----:B------:R-:W1:Y:S08]  /*3530*/  MUFU.EX2 R150, R150 ;  /* 0x0000009600967308 */ /* 0x000e700000000800 */
[----:B------:R1:W-:Y:S08]  /*3540*/  MUFU.EX2 R117, R54 ;  /* 0x0000003600757308 */ /* 0x0003f00000000800 */
[----:B------:R-:W1:Y:S01]  /*3550*/  MUFU.EX2 R152, R152 ;  /* 0x0000009800987308 */ /* 0x000e620000000800 */
[-C--:B--2---:R-:W-:Y:S01]  /*3560*/  FMUL R96, R96, R85.reuse ;  /* 0x0000005560607220 */ /* 0x084fe20000400000 */
[-C--:B------:R-:W-:Y:S01]  /*3570*/  FMUL R97, R97, R85.reuse ;  /* 0x0000005561617220 */ /* 0x080fe20000400000 */
[-C--:B------:R-:W-:Y:S01]  /*3580*/  FMUL R100, R100, R85.reuse ;  /* 0x0000005564647220 */ /* 0x080fe20000400000 */
[----:B------:R-:W-:Y:S01]  /*3590*/  FMUL R101, R101, R85 ;  /* 0x0000005565657220 */ /* 0x000fe20000400000 */
[-C--:B---3--:R-:W-:Y:S01]  /*35a0*/  FMUL R98, R98, R128.reuse ;  /* 0x0000008062627220 */ /* 0x088fe20000400000 */
[-C--:B------:R-:W-:Y:S01]  /*35b0*/  FMUL R99, R99, R128.reuse ;  /* 0x0000008063637220 */ /* 0x080fe20000400000 */
[-C--:B------:R-:W-:Y:S01]  /*35c0*/  FMUL R102, R102, R128.reuse ;  /* 0x0000008066667220 */ /* 0x080fe20000400000 */
[----:B------:R-:W-:Y:S01]  /*35d0*/  FMUL R103, R103, R128 ;  /* 0x0000008067677220 */ /* 0x000fe20000400000 */
[-C--:B----4-:R-:W-:Y:S01]  /*35e0*/  FMUL R88, R88, R145.reuse ;  /* 0x0000009158587220 */ /* 0x090fe20000400000 */
[-C--:B------:R-:W-:Y:S01]  /*35f0*/  FMUL R89, R89, R145.reuse ;  /* 0x0000009159597220 */ /* 0x080fe20000400000 */
[-C--:B------:R-:W-:Y:S01]  /*3600*/  FMUL R92, R92, R145.reuse ;  /* 0x000000915c5c7220 */ /* 0x080fe20000400000 */
[----:B------:R-:W-:Y:S01]  /*3610*/  FMUL R93, R93, R145 ;  /* 0x000000915d5d7220 */ /* 0x000fe20000400000 */
[-C--:B-----5:R-:W-:Y:S01]  /*3620*/  FMUL R90, R90, R164.reuse ;  /* 0x000000a45a5a7220 */ /* 0x0a0fe20000400000 */
[-C--:B------:R-:W-:Y:S01]  /*3630*/  FMUL R91, R91, R164.reuse ;  /* 0x000000a45b5b7220 */ /* 0x080fe20000400000 */
[-C--:B------:R-:W-:Y:S01]  /*3640*/  FMUL R94, R94, R164.reuse ;  /* 0x000000a45e5e7220 */ /* 0x080fe20000400000 */
[----:B------:R-:W-:Y:S01]  /*3650*/  FMUL R95, R95, R164 ;  /* 0x000000a45f5f7220 */ /* 0x000fe20000400000 */
[----:B0-----:R-:W-:Y:S01]  /*3660*/  FADD R166, R45, R68 ;  /* 0x000000442da67221 */ /* 0x001fe20000000000 */
[----:B------:R-:W-:-:S02]  /*3670*/  F2FP.F16.F32.PACK_AB R24, R68, R45 ;  /* 0x0000002d4418723e */ /* 0x000fc400000000ff */
[----:B-1----:R-:W-:Y:S02]  /*3680*/  F2FP.F16.F32.PACK_AB R25, R87, R78 ;  /* 0x0000004e5719723e */ /* 0x002fe400000000ff */
[----:B------:R-:W-:Y:S02]  /*3690*/  F2FP.F16.F32.PACK_AB R26, R58, R57 ;  /* 0x000000393a1a723e */ /* 0x000fe400000000ff */
[----:B------:R-:W-:Y:S02]  /*36a0*/  F2FP.F16.F32.PACK_AB R27, R123, R72 ;  /* 0x000000487b1b723e */ /* 0x000fe400000000ff */
[----:B------:R-:W-:Y:S02]  /*36b0*/  F2FP.F16.F32.PACK_AB R28, R60, R59 ;  /* 0x0000003b3c1c723e */ /* 0x000fe400000000ff */
[----:B------:R-:W-:Y:S02]  /*36c0*/  F2FP.F16.F32.PACK_AB R29, R127, R76 ;  /* 0x0000004c7f1d723e */ /* 0x000fe400000000ff */
[----:B------:R-:W-:-:S02]  /*36d0*/  F2FP.F16.F32.PACK_AB R30, R67, R62 ;  /* 0x0000003e431e723e */ /* 0x000fc400000000ff */
[----:B------:R-:W-:Y:S02]  /*36e0*/  F2FP.F16.F32.PACK_AB R31, R133, R80 ;  /* 0x00000050851f723e */ /* 0x000fe400000000ff */
        /* <DEDUP_REMOVED lines=23> */
[----:B------:R-:W-:Y:S01]  /*3860*/  F2FP.F16.F32.PACK_AB R55, R152, R117 ;  /* 0x000000759837723e */ /* 0x000fe200000000ff */
[----:B------:R-:W-:Y:S06]  /*3870*/  BAR.SYNC.DEFER_BLOCKING 0x0 ;  /* 0x0000000000007b1d */ /* 0x000fec0000010000 */
[----:B------:R-:W-:-:S06]  /*3880*/  WARPGROUP.ARRIVE ;  /* 0x00000000000079c5 */ /* 0x000fcc0000000000 */
[----:B------:R-:W-:Y:S03]  /*3890*/  HGMMA.64x16x16.F32 R96, R24, gdesc[UR28], R96 ;  /* 0x0020001c18607df0 */ /* 0x000fe60008700860 */
[----:B------:R-:W-:Y:S03]  /*38a0*/  HGMMA.64x16x16.F32 R96, R28, gdesc[UR24], R96 ;  /* 0x002000181c607df0 */ /* 0x000fe60008700860 */
[----:B------:R-:W-:Y:S03]  /*38b0*/  HGMMA.64x16x16.F32 R96, R32, gdesc[UR20], R96 ;  /* 0x0020001420607df0 */ /* 0x000fe60008700860 */
[----:B------:R-:W-:Y:S03]  /*38c0*/  HGMMA.64x16x16.F32 R96, R36, gdesc[UR12], R96 ;  /* 0x0020000c24607df0 */ /* 0x000fe60008700860 */
[----:B------:R-:W-:Y:S01]  /*38d0*/  HGMMA.64x16x16.F32 R88, R40, gdesc[UR28], R88 ;  /* 0x0020001c28587df0 */ /* 0x000fe20008700858 */
[----:B------:R-:W-:Y:S01]  /*38e0*/  FADD R154, R147, R154 ;  /* 0x0000009a939a7221 */ /* 0x000fe20000000000 */
        /* <DEDUP_REMOVED lines=59> */
[----:B------:R-:W-:-:S02]  /*3ca0*/  FADD R143, R122, R143 ;  /* 0x0000008f7a8f7221 */ /* 0x000fc40000000000 */
[----:B------:R-:W0:Y:S04]  /*3cb0*/  SHFL.BFLY PT, R57, R74, 0x2, 0x1f ;  /* 0x0c401f004a397f89 */ /* 0x000e2800000e0000 */
[----:B------:R-:W1:Y:S04]  /*3cc0*/  SHFL.BFLY PT, R62, R117, 0x2, 0x1f ;  /* 0x0c401f00753e7f89 */ /* 0x000e6800000e0000 */
[----:B------:R-:W2:Y:S04]  /*3cd0*/  SHFL.BFLY PT, R58, R73, 0x2, 0x1f ;  /* 0x0c401f00493a7f89 */ /* 0x000ea800000e0000 */
[----:B------:R-:W3:Y:S01]  /*3ce0*/  SHFL.BFLY PT, R60, R143, 0x2, 0x1f ;  /* 0x0c401f008f3c7f89 */ /* 0x000ee200000e0000 */
[----:B------:R-:W-:Y:S01]  /*3cf0*/  HGMMA.64x16x16.F32 R88, R52, gdesc[UR12], R88, gsb0 ;  /* 0x0020000c34587df0 */ /* 0x000fe20008000858 */
[----:B0-----:R-:W-:Y:S01]  /*3d00*/  FADD R57, R74, R57 ;  /* 0x000000394a397221 */ /* 0x001fe20000000000 */
[----:B-1----:R-:W-:Y:S01]  /*3d10*/  FADD R63, R117, R62 ;  /* 0x0000003e753f7221 */ /* 0x002fe20000000000 */
[----:B--2---:R-:W-:Y:S01]  /*3d20*/  FADD R59, R73, R58 ;  /* 0x0000003a493b7221 */ /* 0x004fe20000000000 */
[----:B------:R-:W-:-:S02]  /*3d30*/  UIADD3 UR4, UP0, UR4, 0x40, URZ ;  /* 0x0000004004047890 */ /* 0x000fc4000ff1e03f */
[----:B------:R-:W0:Y:S01]  /*3d40*/  SHFL.BFLY PT, R58, R57, 0x1, 0x1f ;  /* 0x0c201f00393a7f89 */ /* 0x000e2200000e0000 */
[----:B---3--:R-:W-:-:S03]  /*3d50*/  FADD R61, R143, R60 ;  /* 0x0000003c8f3d7221 */ /* 0x008fc60000000000 */
[----:B------:R-:W1:Y:S01]  /*3d60*/  SHFL.BFLY PT, R64, R63, 0x1, 0x1f ;  /* 0x0c201f003f407f89 */ /* 0x000e6200000e0000 */
[----:B------:R-:W-:-:S03]  /*3d70*/  UIADD3.X UR5, URZ, UR5, URZ, UP0, !UPT ;  /* 0x000000053f057290 */ /* 0x000fc600087fe43f */
[----:B------:R-:W2:Y:S04]  /*3d80*/  SHFL.BFLY PT, R60, R59, 0x1, 0x1f ;  /* 0x0c201f003b3c7f89 */ /* 0x000ea800000e0000 */
[----:B------:R-:W3:Y:S01]  /*3d90*/  SHFL.BFLY PT, R62, R61, 0x1, 0x1f ;  /* 0x0c201f003d3e7f89 */ /* 0x000ee200000e0000 */
[----:B------:R-:W-:Y:S01]  /*3da0*/  IMAD.U32 R65, RZ, RZ, UR5 ;  /* 0x00000005ff417e24 */ /* 0x000fe2000f8e00ff */
[----:B------:R-:W-:-:S04]  /*3db0*/  ISETP.LE.U32.AND P0, PT, R144, UR4, PT ;  /* 0x0000000490007c0c */ /* 0x000fc8000bf03070 */
[----:B------:R-:W-:Y:S01]  /*3dc0*/  ISETP.GE.U32.AND.EX P0, PT, R65, RZ, PT, P0 ;  /* 0x000000ff4100720c */ /* 0x000fe20003f06100 */
[----:B0-----:R-:W-:Y:S01]  /*3dd0*/  FADD R58, R57, R58 ;  /* 0x0000003a393a7221 */ /* 0x001fe20000000000 */
[----:B-1----:R-:W-:Y:S01]  /*3de0*/  FADD R57, R63, R64 ;  /* 0x000000403f397221 */ /* 0x002fe20000000000 */
[----:B------:R-:W-:Y:S02]  /*3df0*/  IMAD.MOV.U32 R122, RZ, RZ, R116 ;  /* 0x000000ffff7a7224 */ /* 0x000fe400078e0074 */
[----:B--2---:R-:W-:Y:S01]  /*3e00*/  FADD R65, R59, R60 ;  /* 0x0000003c3b417221 */ /* 0x004fe20000000000 */
[----:B------:R-:W-:Y:S01]  /*3e10*/  FFMA R121, R164, R121, R57 ;  /* 0x00000079a4797223 */ /* 0x000fe20000000039 */
[----:B------:R-:W-:Y:S02]  /*3e20*/  WARPGROUP.DEPBAR.LE gsb0, 0x0 ;  /* 0x00008000000079c5 */ /* 0x000fe40000010000 */
[----:B---3--:R-:W-:Y:S01]  /*3e30*/  FADD R62, R61, R62 ;  /* 0x0000003e3d3e7221 */ /* 0x008fe20000000000 */
[----:B------:R-:W-:-:S02]  /*3e40*/  IMAD.MOV.U32 R57, RZ, RZ, R116 ;  /* 0x000000ffff397224 */ /* 0x000fc400078e0074 */
[----:B------:R-:W-:Y:S01]  /*3e50*/  FFMA R118, R85, R118, R58 ;  /* 0x0000007655767223 */ /* 0x000fe2000000003a */
[----:B------:R-:W-:Y:S01]  /*3e60*/  FFMA R119, R128, R119, R65 ;  /* 0x0000007780777223 */ /* 0x000fe20000000041 */
[----:B------:R-:W-:Y:S01]  /*3e70*/  FFMA R120, R145, R120, R62 ;  /* 0x0000007891787223 */ /* 0x000fe2000000003e */
[----:B------:R-:W-:Y:S01]  /*3e80*/  IMAD R109, R11, 0x40, R109 ;  /* 0x000000400b6d7824 */ /* 0x000fe200078e026d */
[----:B------:R-:W-:Y:S01]  /*3e90*/  MOV R117, R129 ;  /* 0x0000008100757202 */ /* 0x000fe20000000f00 */
[----:B------:R-:W-:Y:S02]  /*3ea0*/  IMAD R115, R13, 0x40, R115 ;  /* 0x000000400d737824 */ /* 0x000fe400078e0273 */
[----:B------:R-:W-:Y:S02]  /*3eb0*/  IMAD.MOV.U32 R116, RZ, RZ, R81 ;  /* 0x000000ffff747224 */ /* 0x000fe400078e0051 */
[----:B------:R-:W-:Y:S01]  /*3ec0*/  IMAD.MOV.U32 R123, RZ, RZ, R56 ;  /* 0x000000ffff7b7224 */ /* 0x000fe200078e0038 */
[----:B------:R-:W-:Y:S06]  /*3ed0*/  @!P0 BRA `(.L_x_1) ;  /* 0xffffffd000048947 */ /* 0x000fec000383ffff */
.L_x_0:
[----:B------:R-:W-:Y:S01]  /*3ee0*/  LOP3.LUT R107, R107, 0x38, RZ, 0xc0, !PT ;  /* 0x000000386b6b7812 */ /* 0x000fe200078ec0ff */
[----:B------:R-:W-:Y:S01]  /*3ef0*/  FMUL R4, R95, 0.25 ;  /* 0x3e8000005f047820 */ /* 0x000fe20000400000 */
[----:B0-----:R-:W-:Y:S01]  /*3f00*/  LOP3.LUT R2, R0, 0xf0, RZ, 0xc0, !PT ;  /* 0x000000f000027812 */ /* 0x001fe200078ec0ff */
[----:B------:R-:W-:Y:S01]  /*3f10*/  FMUL R5, R92, 0.25 ;  /* 0x3e8000005c057820 */ /* 0x000fe20000400000 */
[----:B------:R-:W-:Y:S01]  /*3f20*/  IADD3 R107, R107, UR13, RZ ;  /* 0x0000000d6b6b7c10 */ /* 0x000fe2000fffe0ff */
[----:B------:R-:W-:Y:S01]  /*3f30*/  FMUL R6, R99, 0.25 ;  /* 0x3e80000063067820 */ /* 0x000fe20000400000 */
[----:B------:R-:W-:Y:S01]  /*3f40*/  FSETP.GT.AND P1, PT, |R120|, 8.50705917302346158658e+37, PT ;  /* 0x7e8000007800780b */ /* 0x000fe20003f24200 */
[----:B------:R-:W-:Y:S01]  /*3f50*/  FMUL R7, R90, 0.25 ;  /* 0x3e8000005a077820 */ /* 0x000fe20000400000 */
[----:B------:R-:W-:Y:S01]  /*3f60*/  LOP3.LUT R106, R106, 0x800, RZ, 0xc0, !PT ;  /* 0x000008006a6a7812 */ /* 0x000fe200078ec0ff */
[----:B------:R-:W-:Y:S02]  /*3f70*/  IMAD R107, R2, 0x4, R107 ;  /* 0x00000004026b7824 */ /* 0x000fe400078e026b */
[----:B------:R-:W-:Y:S01]  /*3f80*/  FMUL R2, R93, 0.25 ;  /* 0x3e8000005d027820 */ /* 0x000fe20000400000 */
[----:B------:R-:W-:Y:S01]  /*3f90*/  LEA R3, R108, UR13, 0x4 ;  /* 0x0000000d6c037c11 */ /* 0x000fe2000f8e20ff */
[----:B------:R-:W-:Y:S01]  /*3fa0*/  BAR.SYNC.DEFER_BLOCKING 0x0 ;  /* 0x0000000000007b1d */ /* 0x000fe20000010000 */
[----:B------:R-:W-:-:S02]  /*3fb0*/  FSETP.GT.AND P4, PT, |R121|, 8.50705917302346158658e+37, PT ;  /* 0x7e8000007900780b */ /* 0x000fc40003f84200 */
[----:B------:R-:W-:Y:S01]  /*3fc0*/  FSEL R16, R2, R93, P1 ;  /* 0x0000005d02107208 */ /* 0x000fe20000800000 */
[----:B------:R-:W-:Y:S01]  /*3fd0*/  FMUL R2, R89, 0.25 ;  /* 0x3e80000059027820 */ /* 0x000fe20000400000 */
[----:B------:R-:W-:Y:S01]  /*3fe0*/  IMAD.IADD R9, R106, 0x1, R3 ;  /* 0x000000016a097824 */ /* 0x000fe200078e0203 */
[----:B------:R-:W-:Y:S01]  /*3ff0*/  FSEL R14, R4, R95, P4 ;  /* 0x0000005f040e7208 */ /* 0x000fe20002000000 */
[----:B------:R-:W-:Y:S01]  /*4000*/  FMUL R3, R94, 0.25 ;  /* 0x3e8000005e037820 */ /* 0x000fe20000400000 */
[----:B------:R-:W-:Y:S01]  /*4010*/  FMUL R4, R91, 0.25 ;  /* 0x3e8000005b047820 */ /* 0x000fe20000400000 */
[----:B------:R-:W-:Y:S01]  /*4020*/  FSEL R20, R2, R89, P1 ;  /* 0x0000005902147208 */ /* 0x000fe20000800000 */
[C---:B------:R-:W-:Y:S01]  /*4030*/  FMUL R2, R118.reuse, 8388608 ;  /* 0x4b00000076027820 */ /* 0x040fe20000400000 */
[----:B------:R-:W-:Y:S01]  /*4040*/  FSETP.GEU.AND P2, PT, R118, 1.175494350822287508e-38, PT ;  /* 0x008000007600780b */ /* 0x000fe20003f4e000 */
[----:B------:R-:W0:Y:S01]  /*4050*/  LDC R49, c[0x0][0x278] ;  /* 0x00009e00ff317b82 */ /* 0x000e220000000800 */
[----:B------:R-:W-:Y:S01]  /*4060*/  FSEL R94, R3, R94, P4 ;  /* 0x0000005e035e7208 */ /* 0x000fe20002000000 */
[----:B------:R-:W-:Y:S01]  /*4070*/  FMUL R3, R88, 0.25 ;  /* 0x3e80000058037820 */ /* 0x000fe20000400000 */
[----:B------:R-:W-:Y:S01]  /*4080*/  FSEL R25, R2, R118, !P2 ;  /* 0x0000007602197208 */ /* 0x000fe20005000000 */
[----:B------:R-:W-:Y:S01]  /*4090*/  ULDC.64 UR4, c[0x0][0x270] ;  /* 0x00009c0000047ab9 */ /* 0x000fe20000000a00 */
[----:B------:R-:W-:Y:S01]  /*40a0*/  FSEL R18, R4, R91, P4 ;  /* 0x0000005b04127208 */ /* 0x000fe20002000000 */
[----:B------:R-:W-:Y:S01]  /*40b0*/  FMUL R4, R103, 0.25 ;  /* 0x3e80000067047820 */ /* 0x000fe20000400000 */
[----:B------:R-:W-:Y:S01]  /*40c0*/  FSETP.GT.AND P0, PT, |R119|, 8.50705917302346158658e+37, PT ;  /* 0x7e8000007700780b */ /* 0x000fe20003f04200 */
[----:B------:R-:W-:Y:S01]  /*40d0*/  VIADD R2, R25, 0xc0cafb0d ;  /* 0xc0cafb0d19027836 */ /* 0x000fe20000000000 */
[----:B------:R-:W-:Y:S01]  /*40e0*/  FSEL R92, R5, R92, P1 ;  /* 0x0000005c055c7208 */ /* 0x000fe20000800000 */
[----:B------:R-:W-:Y:S01]  /*40f0*/  FMUL R5, R102, 0.25 ;  /* 0x3e80000066057820 */ /* 0x000fe20000400000 */
[----:B------:R-:W-:Y:S01]  /*4100*/  FSEL R88, R3, R88, P1 ;  /* 0x0000005803587208 */ /* 0x000fe20000800000 */
[----:B------:R-:W-:Y:S01]  /*4110*/  FMUL R3, R100, 0.25 ;  /* 0x3e80000064037820 */ /* 0x000fe20000400000 */
[----:B------:R-:W-:Y:S01]  /*4120*/  FSEL R24, R4, R103, P0 ;  /* 0x0000006704187208 */ /* 0x000fe20000000000 */
[----:B------:R-:W-:Y:S01]  /*4130*/  FMUL R4, R101, 0.25 ;  /* 0x3e80000065047820 */ /* 0x000fe20000400000 */
[----:B------:R-:W-:Y:S01]  /*4140*/  FSETP.GT.AND P3, PT, |R118|, 8.50705917302346158658e+37, PT ;  /* 0x7e8000007600780b */ /* 0x000fe20003f64200 */
[----:B------:R-:W-:Y:S01]  /*4150*/  UIMAD UR4, UR12, UR4, URZ ;  /* 0x000000040c0472a4 */ /* 0x000fe2000f8e023f */
[----:B------:R-:W-:-:S02]  /*4160*/  SHF.R.U32.HI R0, RZ, 0x1, R0 ;  /* 0x00000001ff007819 */ /* 0x000fc40000011600 */
[----:B------:R-:W-:Y:S02]  /*4170*/  LOP3.LUT R2, R2, 0xff800000, RZ, 0xc0, !PT ;  /* 0xff80000002027812 */ /* 0x000fe400078ec0ff */
[----:B------:R-:W-:Y:S01]  /*4180*/  FSEL R102, R5, R102, P0 ;  /* 0x0000006605667208 */ /* 0x000fe20000000000 */
[----:B------:R-:W-:Y:S01]  /*4190*/  FMUL R5, R98, 0.25 ;  /* 0x3e80000062057820 */ /* 0x000fe20000400000 */
[----:B------:R-:W-:Y:S01]  /*41a0*/  FSEL R26, R6, R99, P0 ;  /* 0x00000063061a7208 */ /* 0x000fe20000000000 */
[----:B0-----:R-:W-:Y:S01]  /*41b0*/  IMAD R33, R49, 0xc, RZ ;  /* 0x0000000c31217824 */ /* 0x001fe200078e02ff */
[----:B------:R-:W-:Y:S01]  /*41c0*/  FSEL R101, R4, R101, P3 ;  /* 0x0000006504657208 */ /* 0x000fe20001800000 */
[----:B------:R-:W-:Y:S01]  /*41d0*/  FMUL R4, R97, 0.25 ;  /* 0x3e80000061047820 */ /* 0x000fe20000400000 */
[----:B------:R-:W-:Y:S01]  /*41e0*/  FSEL R21, R3, R100, P3 ;  /* 0x0000006403157208 */ /* 0x000fe20001800000 */
[C---:B------:R-:W-:Y:S01]  /*41f0*/  IMAD R37, R49.reuse, 0xe, RZ ;  /* 0x0000000e31257824 */ /* 0x040fe200078e02ff */
[----:B------:R-:W-:Y:S01]  /*4200*/  LOP3.LUT R6, R0, 0x4, RZ, 0xc0, !PT ;  /* 0x0000000400067812 */ /* 0x000fe200078ec0ff */
[C---:B------:R-:W-:Y:S01]  /*4210*/  IMAD R51, R49.reuse, 0x14, RZ ;  /* 0x0000001431337824 */ /* 0x040fe200078e02ff */
[----:B------:R-:W-:Y:S01]  /*4220*/  FSEL R0, RZ, -23, P2 ;  /* 0xc1b80000ff007808 */ /* 0x000fe20001000000 */
[----:B------:R-:W-:Y:S01]  /*4230*/  IMAD R53, R49, 0x16, RZ ;  /* 0x0000001631357824 */ /* 0x000fe200078e02ff */
[----:B------:R-:W-:Y:S01]  /*4240*/  I2FP.F32.S32 R3, R2 ;  /* 0x0000000200037245 */ /* 0x000fe20000201400 */
[----:B------:R-:W-:Y:S01]  /*4250*/  IMAD.IADD R107, R6, 0x1, R107 ;  /* 0x00000001066b7824 */ /* 0x000fe200078e026b */
[----:B------:R-:W-:Y:S01]  /*4260*/  FSEL R98, R5, R98, P0 ;  /* 0x0000006205627208 */ /* 0x000fe20000000000 */
[----:B------:R-:W-:Y:S01]  /*4270*/  FMUL R5, R96, 0.25 ;  /* 0x3e80000060057820 */ /* 0x000fe20000400000 */
[----:B------:R-:W-:Y:S01]  /*4280*/  FSEL R97, R4, R97, P3 ;  /* 0x0000006104617208 */ /* 0x000fe20001800000 */
[----:B------:R-:W-:Y:S01]  /*4290*/  FFMA.FTZ R0, R3, 1.1920928955078125e-07, R0 ;  /* 0x3400000003007823 */ /* 0x000fe20000010000 */
[C---:B------:R-:W-:Y:S01]  /*42a0*/  FMUL R3, R119.reuse, 8388608 ;  /* 0x4b00000077037820 */ /* 0x040fe20000400000 */
[C---:B------:R-:W-:Y:S01]  /*42b0*/  FMUL R4, R120.reuse, 8388608 ;  /* 0x4b00000078047820 */ /* 0x040fe20000400000 */
[----:B------:R-:W-:Y:S01]  /*42c0*/  FSETP.GEU.AND P5, PT, R119, 1.175494350822287508e-38, PT ;  /* 0x008000007700780b */ /* 0x000fe20003fae000 */
[----:B------:R-:W-:Y:S01]  /*42d0*/  FMUL R6, R121, 8388608 ;  /* 0x4b00000079067820 */ /* 0x000fe20000400000 */
[----:B------:R-:W-:Y:S01]  /*42e0*/  FSETP.GEU.AND P6, PT, R120, 1.175494350822287508e-38, PT ;  /* 0x008000007800780b */ /* 0x000fe20003fce000 */
[----:B------:R-:W-:Y:S01]  /*42f0*/  IMAD.IADD R2, R25, 0x1, -R2 ;  /* 0x0000000119027824 */ /* 0x000fe200078e0a02 */
[----:B------:R-:W-:Y:S01]  /*4300*/  FSEL R19, R5, R96, P3 ;  /* 0x0000006005137208 */ /* 0x000fe20001800000 */
[----:B------:R-:W-:Y:S01]  /*4310*/  IMAD R55, R49, 0x18, RZ ;  /* 0x0000001831377824 */ /* 0x000fe200078e02ff */
[----:B------:R-:W-:Y:S01]  /*4320*/  FSEL R27, R3, R119, !P5 ;  /* 0x00000077031b7208 */ /* 0x000fe20006800000 */
[----:B------:R-:W-:Y:S01]  /*4330*/  FADD R2, R2, -1 ;  /* 0xbf80000002027421 */ /* 0x000fe20000000000 */
[----:B------:R-:W-:Y:S01]  /*4340*/  FSEL R32, R4, R120, !P6 ;  /* 0x0000007804207208 */ /* 0x000fe20007000000 */
[----:B------:R-:W-:Y:S01]  /*4350*/  IMAD R59, R49, 0x1a, RZ ;  /* 0x0000001a313b7824 */ /* 0x000fe200078e02ff */
[----:B------:R-:W-:Y:S01]  /*4360*/  FSEL R5, RZ, -23, P6 ;  /* 0xc1b80000ff057808 */ /* 0x000fe20003000000 */
[----:B------:R-:W-:Y:S01]  /*4370*/  VIADD R4, R27, 0xc0cafb0d ;  /* 0xc0cafb0d1b047836 */ /* 0x000fe20000000000 */
[C---:B------:R-:W-:Y:S01]  /*4380*/  FSETP.GEU.AND P6, PT, |R120|.reuse, 1.175494350822287508e-38, PT ;  /* 0x008000007800780b */ /* 0x040fe20003fce200 */
[----:B------:R-:W-:Y:S01]  /*4390*/  @P1 FMUL R120, R120, 0.25 ;  /* 0x3e80000078781820 */ /* 0x000fe20000400000 */
[----:B------:R-:W-:Y:S01]  /*43a0*/  FSETP.GEU.AND P2, PT, |R121|, 1.175494350822287508e-38, PT ;  /* 0x008000007900780b */ /* 0x000fe20003f4e200 */
[C---:B------:R-:W-:Y:S01]  /*43b0*/  IMAD R61, R49.reuse, 0x1c, RZ ;  /* 0x0000001c313d7824 */ /* 0x040fe200078e02ff */
[----:B------:R-:W-:Y:S01]  /*43c0*/  FSEL R3, RZ, -23, P5 ;  /* 0xc1b80000ff037808 */ /* 0x000fe20002800000 */
[----:B------:R-:W-:Y:S01]  /*43d0*/  IMAD R63, R49, 0x1e, RZ ;  /* 0x0000001e313f7824 */ /* 0x000fe200078e02ff */
[----:B------:R-:W-:Y:S01]  /*43e0*/  FSETP.GEU.AND P5, PT, R121, 1.175494350822287508e-38, PT ;  /* 0x008000007900780b */ /* 0x000fe20003fae000 */
[----:B------:R-:W-:Y:S01]  /*43f0*/  IMAD R35, R49, 0xd, RZ ;  /* 0x0000000d31237824 */ /* 0x000fe200078e02ff */
[C---:B------:R-:W-:Y:S01]  /*4400*/  FSETP.GEU.AND P1, PT, |R118|.reuse, 1.175494350822287508e-38, PT ;  /* 0x008000007600780b */ /* 0x040fe20003f2e200 */
[----:B------:R-:W-:Y:S01]  /*4410*/  @P3 FMUL R118, R118, 0.25 ;  /* 0x3e80000076763820 */ /* 0x000fe20000400000 */
[----:B------:R-:W-:Y:S01]  /*4420*/  FSEL R34, R6, R121, !P5 ;  /* 0x0000007906227208 */ /* 0x000fe20006800000 */
[----:B------:R-:W-:Y:S01]  /*4430*/  VIADD R6, R32, 0xc0cafb0d ;  /* 0xc0cafb0d20067836 */ /* 0x000fe20000000000 */
[----:B------:R-:W-:Y:S01]  /*4440*/  FSEL R90, R7, R90, P4 ;  /* 0x0000005a075a7208 */ /* 0x000fe20002000000 */
[----:B------:R-:W-:Y:S01]  /*4450*/  @P4 FMUL R121, R121, 0.25 ;  /* 0x3e80000079794820 */ /* 0x000fe20000400000 */
[----:B------:R-:W-:Y:S01]  /*4460*/  LOP3.LUT R4, R4, 0xff800000, RZ, 0xc0, !PT ;  /* 0xff80000004047812 */ /* 0x000fe200078ec0ff */
[----:B------:R-:W-:Y:S01]  /*4470*/  @!P2 FMUL R14, R14, 16777216 ;  /* 0x4b8000000e0ea820 */ /* 0x000fe20000400000 */
[----:B------:R-:W-:Y:S01]  /*4480*/  FSETP.GEU.AND P4, PT, |R119|, 1.175494350822287508e-38, PT ;  /* 0x008000007700780b */ /* 0x000fe20003f8e200 */
[----:B------:R-:W-:Y:S01]  /*4490*/  @!P2 FMUL R121, R121, 16777216 ;  /* 0x4b8000007979a820 */ /* 0x000fe20000400000 */
[----:B------:R-:W-:Y:S01]  /*44a0*/  LOP3.LUT R7, R6, 0xff800000, RZ, 0xc0, !PT ;  /* 0xff80000006077812 */ /* 0x000fe200078ec0ff */
[----:B------:R-:W-:Y:S01]  /*44b0*/  @P0 FMUL R119, R119, 0.25 ;  /* 0x3e80000077770820 */ /* 0x000fe20000400000 */
[----:B------:R-:W-:Y:S01]  /*44c0*/  IADD3 R8, R34, -0x3f3504f3, RZ ;  /* 0xc0cafb0d22087810 */ /* 0x000fe20007ffe0ff */
[----:B------:R-:W-:Y:S01]  /*44d0*/  @!P1 FMUL R118, R118, 16777216 ;  /* 0x4b80000076769820 */ /* 0x000fe20000400000 */
[----:B------:R-:W-:Y:S01]  /*44e0*/  I2FP.F32.S32 R6, R4 ;  /* 0x0000000400067245 */ /* 0x000fe20000201400 */
[----:B------:R-:W0:Y:S01]  /*44f0*/  MUFU.RCP R13, R121 ;  /* 0x00000079000d7308 */ /* 0x000e220000001000 */
[----:B------:R-:W-:Y:S01]  /*4500*/  LOP3.LUT R11, R8, 0xff800000, RZ, 0xc0, !PT ;  /* 0xff800000080b7812 */ /* 0x000fe200078ec0ff */
[----:B------:R-:W-:Y:S01]  /*4510*/  @!P1 FMUL R97, R97, 16777216 ;  /* 0x4b80000061619820 */ /* 0x000fe20000400000 */
[----:B------:R-:W-:Y:S01]  /*4520*/  I2FP.F32.S32 R10, R7 ;  /* 0x00000007000a7245 */ /* 0x000fe20000201400 */
[----:B------:R-:W-:Y:S01]  /*4530*/  FFMA.FTZ R8, R6, 1.1920928955078125e-07, R3 ;  /* 0x3400000006087823 */ /* 0x000fe20000010003 */
[----:B------:R-:W-:Y:S01]  /*4540*/  @!P1 FMUL R19, R19, 16777216 ;  /* 0x4b80000013139820 */ /* 0x000fe20000400000 */
[----:B------:R-:W-:Y:S01]  /*4550*/  @!P4 FMUL R119, R119, 16777216 ;  /* 0x4b8000007777c820 */ /* 0x000fe20000400000 */
[----:B------:R-:W-:Y:S01]  /*4560*/  @!P6 FMUL R120, R120, 16777216 ;  /* 0x4b8000007878e820 */ /* 0x000fe20000400000 */
[----:B------:R-:W1:Y:S01]  /*4570*/  MUFU.RCP R6, R118 ;  /* 0x0000007600067308 */ /* 0x000e620000001000 */
[----:B------:R-:W-:Y:S01]  /*4580*/  FFMA.FTZ R10, R10, 1.1920928955078125e-07, R5 ;  /* 0x340000000a0a7823 */ /* 0x000fe20000010005 */
[----:B------:R-:W-:Y:S01]  /*4590*/  LEA R104, R104, R9, 0x3 ;  /* 0x0000000968687211 */ /* 0x000fe200078e18ff */
[----:B------:R-:W-:Y:S01]  /*45a0*/  IMAD.IADD R4, R27, 0x1, -R4 ;  /* 0x000000011b047824 */ /* 0x000fe200078e0a04 */
[----:B------:R-:W-:Y:S01]  /*45b0*/  IADD3 R7, R32, -R7, RZ ;  /* 0x8000000720077210 */ /* 0x000fe20007ffe0ff */
[----:B------:R-:W-:Y:S01]  /*45c0*/  @!P4 FMUL R26, R26, 16777216 ;  /* 0x4b8000001a1ac820 */ /* 0x000fe20000400000 */
[----:B------:R-:W-:Y:S01]  /*45d0*/  FSEL R9, RZ, -23, P5 ;  /* 0xc1b80000ff097808 */ /* 0x000fe20002800000 */
[----:B------:R-:W-:Y:S01]  /*45e0*/  @!P4 FMUL R24, R24, 16777216 ;  /* 0x4b8000001818c820 */ /* 0x000fe20000400000 */
[----:B------:R-:W2:Y:S01]  /*45f0*/  MUFU.RCP R5, R119 ;  /* 0x0000007700057308 */ /* 0x000ea20000001000 */
[----:B0-----:R-:W-:Y:S01]  /*4600*/  FMUL R15, R13, R14 ;  /* 0x0000000e0d0f7220 */ /* 0x001fe20000400000 */
[----:B------:R-:W-:Y:S01]  /*4610*/  I2FP.F32.S32 R12, R11 ;  /* 0x0000000b000c7245 */ /* 0x000fe20000201400 */
[----:B------:R-:W-:Y:S01]  /*4620*/  @!P4 FMUL R102, R102, 16777216 ;  /* 0x4b8000006666c820 */ /* 0x000fe20000400000 */
[----:B------:R-:W-:Y:S01]  /*4630*/  @!P4 FMUL R98, R98, 16777216 ;  /* 0x4b8000006262c820 */ /* 0x000fe20000400000 */
[----:B------:R-:W-:Y:S01]  /*4640*/  @!P1 FMUL R101, R101, 16777216 ;  /* 0x4b80000065659820 */ /* 0x000fe20000400000 */
[----:B------:R-:W-:Y:S01]  /*4650*/  @!P1 FMUL R21, R21, 16777216 ;  /* 0x4b80000015159820 */ /* 0x000fe20000400000 */
[----:B------:R-:W-:Y:S01]  /*4660*/  FADD R4, R4, -1 ;  /* 0xbf80000004047421 */ /* 0x000fe20000000000 */
[----:B------:R-:W0:Y:S01]  /*4670*/  MUFU.RCP R3, R120 ;  /* 0x0000007800037308 */ /* 0x000e220000001000 */
[C---:B-1----:R-:W-:Y:S01]  /*4680*/  FMUL R97, R6.reuse, R97 ;  /* 0x0000006106617220 */ /* 0x042fe20000400000 */
[----:B------:R-:W-:Y:S01]  /*4690*/  FMUL R14, R6, R19 ;  /* 0x00000013060e7220 */ /* 0x000fe20000400000 */
[----:B------:R-:W-:Y:S01]  /*46a0*/  FADD R7, R7, -1 ;  /* 0xbf80000007077421 */ /* 0x000fe20000000000 */
[----:B------:R-:W-:Y:S01]  /*46b0*/  FFMA.FTZ R12, R12, 1.1920928955078125e-07, R9 ;  /* 0x340000000c0c7823 */ /* 0x000fe20000010009 */
[----:B------:R-:W-:Y:S01]  /*46c0*/  FMUL R101, R6, R101 ;  /* 0x0000006506657220 */ /* 0x000fe20000400000 */
[----:B------:R-:W-:Y:S01]  /*46d0*/  @!P2 FMUL R94, R94, 16777216 ;  /* 0x4b8000005e5ea820 */ /* 0x000fe20000400000 */
[----:B------:R-:W-:Y:S01]  /*46e0*/  F2FP.F16.F32.PACK_AB R28, R97, R14 ;  /* 0x0000000e611c723e */ /* 0x000fe200000000ff */
[----:B------:R-:W-:-:S02]  /*46f0*/  IMAD.MOV.U32 R14, RZ, RZ, 0x3dc6b27f ;  /* 0x3dc6b27fff0e7424 */ /* 0x000fc400078e00ff */
[C---:B--2---:R-:W-:Y:S01]  /*4700*/  FMUL R9, R5.reuse, R26 ;  /* 0x0000001a05097220 */ /* 0x044fe20000400000 */
[C---:B------:R-:W-:Y:S01]  /*4710*/  FMUL R24, R5.reuse, R24 ;  /* 0x0000001805187220 */ /* 0x040fe20000400000 */
[C---:B------:R-:W-:Y:S01]  /*4720*/  FMUL R98, R5.reuse, R98 ;  /* 0x0000006205627220 */ /* 0x040fe20000400000 */
[----:B------:R-:W-:Y:S01]  /*4730*/  FMUL R19, R5, R102 ;  /* 0x0000006605137220 */ /* 0x000fe20000400000 */
[----:B------:R-:W-:Y:S01]  /*4740*/  FMUL R26, R6, R21 ;  /* 0x00000015061a7220 */ /* 0x000fe20000400000 */
[-C--:B------:R-:W-:Y:S01]  /*4750*/  FFMA.FTZ R5, R4, R14.reuse, -0.16845393180847167969 ;  /* 0xbe2c7f3004057423 */ /* 0x080fe2000001000e */
[C---:B------:R-:W-:Y:S01]  /*4760*/  FFMA.FTZ R6, R7.reuse, R14, -0.16845393180847167969 ;  /* 0xbe2c7f3007067423 */ /* 0x040fe2000001000e */
[----:B------:R-:W-:Y:S01]  /*4770*/  @!P2 FMUL R18, R18, 16777216 ;  /* 0x4b8000001212a820 */ /* 0x000fe20000400000 */
[----:B------:R-:W-:Y:S01]  /*4780*/  @!P6 FMUL R16, R16, 16777216 ;  /* 0x4b8000001010e820 */ /* 0x000fe20000400000 */
[----:B------:R-:W-:Y:S01]  /*4790*/  FFMA.FTZ R5, R4, R5, 0.1716887056827545166 ;  /* 0x3e2fcf2a04057423 */ /* 0x000fe20000010005 */
[C---:B------:R-:W-:Y:S01]  /*47a0*/  FFMA.FTZ R6, R7.reuse, R6, 0.1716887056827545166 ;  /* 0x3e2fcf2a07067423 */ /* 0x040fe20000010006 */
[----:B------:R-:W-:Y:S01]  /*47b0*/  @!P6 FMUL R92, R92, 16777216 ;  /* 0x4b8000005c5ce820 */ /* 0x000fe20000400000 */
[----:B------:R-:W-:Y:S01]  /*47c0*/  @!P6 FMUL R20, R20, 16777216 ;  /* 0x4b8000001414e820 */ /* 0x000fe20000400000 */
[----:B------:R-:W-:Y:S01]  /*47d0*/  @!P2 FMUL R90, R90, 16777216 ;  /* 0x4b8000005a5aa820 */ /* 0x000fe20000400000 */
[----:B------:R-:W-:Y:S01]  /*47e0*/  @!P6 FMUL R88, R88, 16777216 ;  /* 0x4b8000005858e820 */ /* 0x000fe20000400000 */
[C---:B------:R-:W-:Y:S01]  /*47f0*/  FFMA.FTZ R5, R4.reuse, R5, -0.17900948226451873779 ;  /* 0xbe374e4304057423 */ /* 0x040fe20000010005 */
[----:B------:R-:W-:Y:S01]  /*4800*/  FFMA.FTZ R6, R7, R6, -0.17900948226451873779 ;  /* 0xbe374e4307067423 */ /* 0x000fe20000010006 */
[C---:B------:R-:W-:Y:S01]  /*4810*/  FMUL R94, R13.reuse, R94 ;  /* 0x0000005e0d5e7220 */ /* 0x040fe20000400000 */
[----:B------:R-:W-:Y:S01]  /*4820*/  FMUL R18, R13, R18 ;  /* 0x000000120d127220 */ /* 0x000fe20000400000 */
[C---:B0-----:R-:W-:Y:S01]  /*4830*/  FMUL R16, R3.reuse, R16 ;  /* 0x0000001003107220 */ /* 0x041fe20000400000 */
[C---:B------:R-:W-:Y:S01]  /*4840*/  FMUL R17, R3.reuse, R92 ;  /* 0x0000005c03117220 */ /* 0x040fe20000400000 */
[----:B------:R-:W-:Y:S01]  /*4850*/  FMUL R20, R3, R20 ;  /* 0x0000001403147220 */ /* 0x000fe20000400000 */
[----:B------:R-:W-:Y:S01]  /*4860*/  FMUL R13, R13, R90 ;  /* 0x0000005a0d0d7220 */ /* 0x000fe20000400000 */
[----:B------:R-:W-:Y:S01]  /*4870*/  FMUL R3, R3, R88 ;  /* 0x0000005803037220 */ /* 0x000fe20000400000 */
[----:B------:R-:W-:Y:S01]  /*4880*/  FFMA.FTZ R5, R4, R5, 0.20512372255325317383 ;  /* 0x3e520bf404057423 */ /* 0x000fe20000010005 */
[----:B------:R-:W-:Y:S01]  /*4890*/  FFMA.FTZ R6, R7, R6, 0.20512372255325317383 ;  /* 0x3e520bf407067423 */ /* 0x000fe20000010006 */
[----:B------:R-:W-:Y:S01]  /*48a0*/  F2FP.F16.F32.PACK_AB R29, R9, R98 ;  /* 0x00000062091d723e */ /* 0x000fe200000000ff */
[----:B------:R-:W-:Y:S01]  /*48b0*/  IMAD.IADD R11, R34, 0x1, -R11 ;  /* 0x00000001220b7824 */ /* 0x000fe200078e0a0b */
[----:B------:R-:W-:Y:S01]  /*48c0*/  F2FP.F16.F32.PACK_AB R30, R20, R3 ;  /* 0x00000003141e723e */ /* 0x000fe200000000ff */
[----:B------:R-:W-:Y:S01]  /*48d0*/  FFMA.FTZ R5, R4, R5, -0.24046532809734344482 ;  /* 0xbe763c8b04057423 */ /* 0x000fe20000010005 */
[----:B------:R-:W-:Y:S01]  /*48e0*/  F2FP.F16.F32.PACK_AB R31, R18, R13 ;  /* 0x0000000d121f723e */ /* 0x000fe200000000ff */
[----:B------:R-:W-:Y:S01]  /*48f0*/  FFMA.FTZ R6, R7, R6, -0.24046532809734344482 ;  /* 0xbe763c8b07067423 */ /* 0x000fe20000010006 */
[----:B------:R-:W-:Y:S01]  /*4900*/  FADD R13, R11, -1 ;  /* 0xbf8000000b0d7421 */ /* 0x000fe20000000000 */
[----:B------:R-:W-:Y:S01]  /*4910*/  FFMA.FTZ R5, R4, R5, 0.28857114911079406738 ;  /* 0x3e93bf9904057423 */ /* 0x000fe20000010005 */
[----:B------:R-:W-:Y:S01]  /*4920*/  FFMA.FTZ R3, R2, R14, -0.16845393180847167969 ;  /* 0xbe2c7f3002037423 */ /* 0x000fe2000001000e */
[C---:B------:R-:W-:Y:S01]  /*4930*/  FFMA.FTZ R6, R7.reuse, R6, 0.28857114911079406738 ;  /* 0x3e93bf9907067423 */ /* 0x040fe20000010006 */
[----:B------:R0:W-:Y:S01]  /*4940*/  STSM.16.M88.4 [R104], R28 ;  /* 0x0000001c68007844 */ /* 0x0001e20000000200 */
[----:B------:R-:W-:Y:S01]  /*4950*/  FFMA.FTZ R5, R4, R5, -0.36067417263984680176 ;  /* 0xbeb8aa4904057423 */ /* 0x000fe20000010005 */
[----:B------:R-:W-:Y:S01]  /*4960*/  FFMA.FTZ R3, R2, R3, 0.1716887056827545166 ;  /* 0x3e2fcf2a02037423 */ /* 0x000fe20000010003 */
[----:B------:R-:W-:Y:S01]  /*4970*/  FFMA.FTZ R6, R7, R6, -0.36067417263984680176 ;  /* 0xbeb8aa4907067423 */ /* 0x000fe20000010006 */
[----:B------:R-:W-:Y:S01]  /*4980*/  FFMA.FTZ R14, R13, R14, -0.16845393180847167969 ;  /* 0xbe2c7f300d0e7423 */ /* 0x000fe2000001000e */
[----:B------:R-:W-:Y:S01]  /*4990*/  FFMA.FTZ R5, R4, R5, 0.48089820146560668945 ;  /* 0x3ef6384a04057423 */ /* 0x000fe20000010005 */
[----:B------:R-:W-:Y:S01]  /*49a0*/  FFMA.FTZ R3, R2, R3, -0.17900948226451873779 ;  /* 0xbe374e4302037423 */ /* 0x000fe20000010003 */
[----:B------:R-:W-:Y:S01]  /*49b0*/  FFMA.FTZ R6, R7, R6, 0.48089820146560668945 ;  /* 0x3ef6384a07067423 */ /* 0x000fe20000010006 */
[----:B------:R-:W-:Y:S01]  /*49c0*/  F2FP.F16.F32.PACK_AB R40, R101, R26 ;  /* 0x0000001a6528723e */ /* 0x000fe200000000ff */
[----:B------:R-:W-:Y:S01]  /*49d0*/  FFMA.FTZ R5, R4, R5, -0.72134751081466674805 ;  /* 0xbf38aa3b04057423 */ /* 0x000fe20000010005 */
[----:B------:R-:W-:Y:S01]  /*49e0*/  FFMA.FTZ R3, R2, R3, 0.20512372255325317383 ;  /* 0x3e520bf402037423 */ /* 0x000fe20000010003 */
[C---:B------:R-:W-:Y:S01]  /*49f0*/  FFMA.FTZ R6, R7.reuse, R6, -0.72134751081466674805 ;  /* 0xbf38aa3b07067423 */ /* 0x040fe20000010006 */
[----:B------:R-:W-:Y:S01]  /*4a00*/  F2FP.F16.F32.PACK_AB R41, R24, R19 ;  /* 0x000000131829723e */ /* 0x000fe200000000ff */
[----:B------:R-:W-:Y:S01]  /*4a10*/  FMUL R5, R4, R5 ;  /* 0x0000000504057220 */ /* 0x000fe20000400000 */
[----:B------:R-:W-:Y:S01]  /*4a20*/  FFMA.FTZ R3, R2, R3, -0.24046532809734344482 ;  /* 0xbe763c8b02037423 */ /* 0x000fe20000010003 */
[----:B------:R-:W-:Y:S01]  /*4a30*/  FMUL R6, R7, R6 ;  /* 0x0000000607067220 */ /* 0x000fe20000400000 */
[----:B0-----:R-:W-:Y:S01]  /*4a40*/  LEA R30, R23, UR13, 0x4 ;  /* 0x0000000d171e7c11 */ /* 0x001fe2000f8e20ff */
[----:B------:R-:W-:Y:S01]  /*4a50*/  BAR.SYNC.DEFER_BLOCKING 0x0 ;  /* 0x0000000000007b1d */ /* 0x000fe20000010000 */
[----:B------:R-:W-:Y:S01]  /*4a60*/  FMUL R5, R4, R5 ;  /* 0x0000000504057220 */ /* 0x000fe20000400000 */
[----:B------:R-:W-:Y:S01]  /*4a70*/  FMUL R6, R7, R6 ;  /* 0x0000000607067220 */ /* 0x000fe20000400000 */
[----:B------:R-:W-:Y:S01]  /*4a80*/  F2FP.F16.F32.PACK_AB R42, R16, R17 ;  /* 0x00000011102a723e */ /* 0x000fe200000000ff */
[----:B------:R-:W-:Y:S01]  /*4a90*/  FFMA.FTZ R14, R13, R14, 0.1716887056827545166 ;  /* 0x3e2fcf2a0d0e7423 */ /* 0x000fe2000001000e */
[----:B------:R-:W-:Y:S01]  /*4aa0*/  FFMA.FTZ R9, R4, 1.4426950216293334961, R5 ;  /* 0x3fb8aa3b04097823 */ /* 0x000fe20000010005 */
[----:B------:R-:W-:Y:S01]  /*4ab0*/  FFMA.FTZ R11, R7, 1.4426950216293334961, R6 ;  /* 0x3fb8aa3b070b7823 */ /* 0x000fe20000010006 */
[----:B------:R-:W-:Y:S01]  /*4ac0*/  F2FP.F16.F32.PACK_AB R43, R15, R94 ;  /* 0x0000005e0f2b723e */ /* 0x000fe200000000ff */
[C---:B------:R-:W-:Y:S01]  /*4ad0*/  FFMA.FTZ R3, R2.reuse, R3, 0.28857114911079406738 ;  /* 0x3e93bf9902037423 */ /* 0x040fe20000010003 */
[----:B------:R-:W-:Y:S01]  /*4ae0*/  FFMA.FTZ R14, R13, R14, -0.17900948226451873779 ;  /* 0xbe374e430d0e7423 */ /* 0x000fe2000001000e */
[----:B------:R-:W0:Y:S01]  /*4af0*/  LDC.64 R20, c[0x0][0x228] ;  /* 0x00008a00ff147b82 */ /* 0x000e220000000a00 */
[----:B------:R-:W-:Y:S01]  /*4b00*/  ISETP.GE.U32.AND P0, PT, R25, 0x7f800000, PT ;  /* 0x7f8000001900780c */ /* 0x000fe20003f06070 */
[----:B------:R-:W-:Y:S01]  /*4b10*/  FFMA.FTZ R3, R2, R3, -0.36067417263984680176 ;  /* 0xbeb8aa4902037423 */ /* 0x000fe20000010003 */
[C---:B------:R-:W-:Y:S01]  /*4b20*/  FFMA.FTZ R14, R13.reuse, R14, 0.20512372255325317383 ;  /* 0x3e520bf40d0e7423 */ /* 0x040fe2000001000e */
[----:B------:R-:W-:Y:S01]  /*4b30*/  ISETP.GE.U32.AND P5, PT, R32, 0x7f800000, PT ;  /* 0x7f8000002000780c */ /* 0x000fe20003fa6070 */
[----:B------:R-:W-:Y:S01]  /*4b40*/  FADD R38, R10, R11 ;  /* 0x0000000b0a267221 */ /* 0x000fe20000000000 */
[----:B------:R-:W-:Y:S01]  /*4b50*/  FFMA.FTZ R3, R2, R3, 0.48089820146560668945 ;  /* 0x3ef6384a02037423 */ /* 0x000fe20000010003 */
[----:B------:R-:W-:Y:S01]  /*4b60*/  FFMA.FTZ R14, R13, R14, -0.24046532809734344482 ;  /* 0xbe763c8b0d0e7423 */ /* 0x000fe2000001000e */
[----:B------:R-:W-:Y:S01]  /*4b70*/  ISETP.GE.U32.AND P1, PT, R27, 0x7f800000, PT ;  /* 0x7f8000001b00780c */ /* 0x000fe20003f26070 */
[----:B------:R-:W-:Y:S01]  /*4b80*/  FADD R23, R8, R9 ;  /* 0x0000000908177221 */ /* 0x000fe20000000000 */
[----:B------:R-:W-:Y:S01]  /*4b90*/  FFMA.FTZ R3, R2, R3, -0.72134751081466674805 ;  /* 0xbf38aa3b02037423 */ /* 0x000fe20000010003 */
[----:B------:R-:W-:Y:S01]  /*4ba0*/  FFMA.FTZ R14, R13, R14, 0.28857114911079406738 ;  /* 0x3e93bf990d0e7423 */ /* 0x000fe2000001000e */
[----:B------:R-:W-:Y:S01]  /*4bb0*/  ISETP.GE.U32.AND P4, PT, R34, 0x7f800000, PT ;  /* 0x7f8000002200780c */ /* 0x000fe20003f86070 */
[----:B------:R-:W-:Y:S01]  /*4bc0*/  IMAD R19, R49, 0x6, RZ ;  /* 0x0000000631137824 */ /* 0x000fe200078e02ff */
[----:B------:R-:W1:Y:S01]  /*4bd0*/  LDS.128 R4, [R30] ;  /* 0x000000001e047984 */ /* 0x000e620000000c00 */
[C---:B------:R-:W-:Y:S01]  /*4be0*/  FMUL R3, R2.reuse, R3 ;  /* 0x0000000302037220 */ /* 0x040fe20000400000 */
[C---:B------:R-:W-:Y:S01]  /*4bf0*/  FFMA.FTZ R14, R13.reuse, R14, -0.36067417263984680176 ;  /* 0xbeb8aa490d0e7423 */ /* 0x040fe2000001000e */
[----:B------:R-:W-:Y:S01]  /*4c00*/  @P5 MOV R11, 0x7f800000 ;  /* 0x7f800000000b5802 */ /* 0x000fe20000000f00 */
[----:B------:R-:W-:Y:S01]  /*4c10*/  BAR.SYNC.DEFER_BLOCKING 0x0 ;  /* 0x0000000000007b1d */ /* 0x000fe20000010000 */
[----:B------:R-:W-:Y:S01]  /*4c20*/  FMUL R3, R2, R3 ;  /* 0x0000000302037220 */ /* 0x000fe20000400000 */
[----:B------:R-:W-:Y:S01]  /*4c30*/  FFMA.FTZ R14, R13, R14, 0.48089820146560668945 ;  /* 0x3ef6384a0d0e7423 */ /* 0x000fe2000001000e */
[----:B------:R-:W-:-:S02]  /*4c40*/  IMAD R29, R49, 0xa, RZ ;  /* 0x0000000a311d7824 */ /* 0x000fc400078e02ff */
[----:B------:R-:W-:Y:S01]  /*4c50*/  @P5 FFMA.FTZ R38, R32, R11, +INF ;  /* 0x7f80000020265423 */ /* 0x000fe2000001000b */
[----:B------:R-:W-:Y:S01]  /*4c60*/  FFMA.FTZ R3, R2, 1.4426950216293334961, R3 ;  /* 0x3fb8aa3b02037823 */ /* 0x000fe20000010003 */
[----:B------:R-:W-:Y:S01]  /*4c70*/  FFMA.FTZ R14, R13, R14, -0.72134751081466674805 ;  /* 0xbf38aa3b0d0e7423 */ /* 0x000fe2000001000e */
[----:B------:R-:W-:Y:S01]  /*4c80*/  @P0 IMAD.MOV.U32 R2, RZ, RZ, 0x7f800000 ;  /* 0x7f800000ff020424 */ /* 0x000fe200078e00ff */
[----:B------:R-:W-:Y:S01]  /*4c90*/  SHF.L.U32 R15, R49, 0x2, RZ ;  /* 0x00000002310f7819 */ /* 0x000fe200000006ff */
[----:B------:R-:W-:Y:S01]  /*4ca0*/  FADD R0, R0, R3 ;  /* 0x0000000300007221 */ /* 0x000fe20000000000 */
[----:B------:R-:W-:Y:S02]  /*4cb0*/  IMAD R3, R22, UR5, RZ ;  /* 0x0000000516037c24 */ /* 0x000fe4000f8e02ff */
[----:B------:R-:W-:Y:S01]  /*4cc0*/  FMUL R14, R13, R14 ;  /* 0x0000000e0d0e7220 */ /* 0x000fe20000400000 */
[----:B------:R-:W-:Y:S01]  /*4cd0*/  @P0 FFMA.FTZ R0, R25, R2, +INF ;  /* 0x7f80000019000423 */ /* 0x000fe20000010002 */
[----:B------:R-:W-:Y:S01]  /*4ce0*/  USHF.L.U32 UR5, UR4, 0x1, URZ ;  /* 0x0000000104057899 */ /* 0x000fe2000800063f */
[----:B------:R-:W-:-:S02]  /*4cf0*/  @P1 IMAD.MOV.U32 R2, RZ, RZ, 0x7f800000 ;  /* 0x7f800000ff021424 */ /* 0x000fc400078e00ff */
[----:B------:R-:W-:Y:S01]  /*4d00*/  FMUL R14, R13, R14 ;  /* 0x0000000e0d0e7220 */ /* 0x000fe20000400000 */
[----:B------:R-:W-:Y:S01]  /*4d10*/  IMAD.SHL.U32 R9, R3, 0x2, RZ ;  /* 0x0000000203097824 */ /* 0x000fe200078e00ff */
[----:B------:R-:W-:Y:S01]  /*4d20*/  FSETP.NEU.AND P3, PT, R25, RZ, PT ;  /* 0x000000ff1900720b */ /* 0x000fe20003f6d000 */
[----:B------:R-:W-:Y:S01]  /*4d30*/  @P1 FFMA.FTZ R23, R27, R2, +INF ;  /* 0x7f8000001b171423 */ /* 0x000fe20000010002 */
[----:B------:R-:W-:Y:S01]  /*4d40*/  FFMA.FTZ R13, R13, 1.4426950216293334961, R14 ;  /* 0x3fb8aa3b0d0d7823 */ /* 0x000fe2000001000e */
[----:B------:R-:W-:Y:S01]  /*4d50*/  IMAD.HI R8, R3, 0x2, RZ ;  /* 0x0000000203087827 */ /* 0x000fe200078e02ff */
[----:B0-----:R-:W-:Y:S01]  /*4d60*/  IADD3 R2, P0, P5, R9, UR5, R20 ;  /* 0x0000000509027c10 */ /* 0x001fe2000fd1e014 */
[----:B------:R-:W-:Y:S02]  /*4d70*/  UIMAD.WIDE UR4, UR4, 0x2, URZ ;  /* 0x00000002040478a5 */ /* 0x000fe4000f8e023f */
[----:B------:R-:W-:Y:S01]  /*4d80*/  FADD R39, R12, R13 ;  /* 0x0000000d0c277221 */ /* 0x000fe20000000000 */
[----:B------:R0:W-:Y:S01]  /*4d90*/  STSM.16.M88.4 [R104], R40 ;  /* 0x0000002868007844 */ /* 0x0001e20000000200 */
[----:B------:R-:W-:Y:S01]  /*4da0*/  @P4 IMAD.MOV.U32 R9, RZ, RZ, 0x7f800000 ;  /* 0x7f800000ff094424 */ /* 0x000fe200078e00ff */
[-C--:B------:R-:W-:Y:S01]  /*4db0*/  IADD3 R12, P6, R19, R2.reuse, RZ ;  /* 0x00000002130c7210 */ /* 0x080fe20007fde0ff */
[C---:B------:R-:W-:Y:S01]  /*4dc0*/  IMAD.SHL.U32 R11, R49.reuse, 0x2, RZ ;  /* 0x00000002310b7824 */ /* 0x040fe200078e00ff */
[----:B------:R-:W-:Y:S01]  /*4dd0*/  BAR.SYNC.DEFER_BLOCKING 0x0 ;  /* 0x0000000000007b1d */ /* 0x000fe20000010000 */
[----:B------:R-:W-:Y:S01]  /*4de0*/  IADD3.X R3, R8, UR5, R21, P0, P5 ;  /* 0x0000000508037c10 */ /* 0x000fe200087ea415 */
[----:B------:R-:W-:Y:S01]  /*4df0*/  @P4 FFMA.FTZ R39, R34, R9, +INF ;  /* 0x7f80000022274423 */ /* 0x000fe20000010009 */
[----:B------:R-:W-:Y:S01]  /*4e00*/  IMAD R13, R49, 0x3, RZ ;  /* 0x00000003310d7824 */ /* 0x000fe200078e02ff */
[-C--:B------:R-:W-:Y:S01]  /*4e10*/  IADD3 R8, P4, R11, R2.reuse, RZ ;  /* 0x000000020b087210 */ /* 0x080fe20007f9e0ff */
[C---:B------:R-:W-:Y:S01]  /*4e20*/  IMAD R17, R49.reuse, 0x5, RZ ;  /* 0x0000000531117824 */ /* 0x040fe200078e02ff */
[CC--:B------:R-:W-:Y:S01]  /*4e30*/  LEA R10, P5, R49.reuse, R2.reuse, 0x2 ;  /* 0x00000002310a7211 */ /* 0x0c0fe200078a10ff */
[C---:B------:R-:W-:Y:S01]  /*4e40*/  IMAD R21, R49.reuse, 0x7, RZ ;  /* 0x0000000731157824 */ /* 0x040fe200078e02ff */
[CC--:B------:R-:W-:Y:S01]  /*4e50*/  LEA.HI.X.SX32 R9, R49.reuse, R3.reuse, 0x1, P4 ;  /* 0x0000000331097211 */ /* 0x0c0fe200020f0eff */
[C---:B------:R-:W-:Y:S01]  /*4e60*/  IMAD.SHL.U32 R25, R49.reuse, 0x8, RZ ;  /* 0x0000000831197824 */ /* 0x040fe200078e00ff */
[CC--:B------:R-:W-:Y:S01]  /*4e70*/  LEA R14, P4, R49.reuse, R2.reuse, 0x3 ;  /* 0x00000002310e7211 */ /* 0x0c0fe200078818ff */
[----:B------:R-:W-:Y:S01]  /*4e80*/  IMAD R31, R49, 0xb, RZ ;  /* 0x0000000b311f7824 */ /* 0x000fe200078e02ff */
[-C--:B------:R-:W-:Y:S01]  /*4e90*/  LEA.HI.X.SX32 R11, R11, R3.reuse, 0x1, P5 ;  /* 0x000000030b0b7211 */ /* 0x080fe200028f0eff */
[----:B0-----:R-:W-:Y:S01]  /*4ea0*/  IMAD R43, R49, 0x12, RZ ;  /* 0x00000012312b7824 */ /* 0x001fe200078e02ff */
[-C--:B------:R-:W-:Y:S01]  /*4eb0*/  IADD3 R16, P5, R29, R2.reuse, RZ ;  /* 0x000000021d107210 */ /* 0x080fe20007fbe0ff */
[----:B------:R-:W-:Y:S01]  /*4ec0*/  IMAD R41, R49, 0xf, RZ ;  /* 0x0000000f31297824 */ /* 0x000fe200078e02ff */
[-C--:B------:R-:W-:Y:S01]  /*4ed0*/  LEA.HI.X.SX32 R13, R13, R3.reuse, 0x1, P6 ;  /* 0x000000030d0d7211 */ /* 0x080fe200030f0eff */
[----:B------:R-:W-:Y:S01]  /*4ee0*/  ULDC UR4, c[0x0][0x27c] ;  /* 0x00009f0000047ab9 */ /* 0x000fe20000000800 */
[----:B------:R-:W-:Y:S01]  /*4ef0*/  IADD3 R18, P6, R33, R2, RZ ;  /* 0x0000000221127210 */ /* 0x000fe20007fde0ff */
[----:B------:R-:W-:Y:S01]  /*4f00*/  UIMAD UR4, UR12, UR4, URZ ;  /* 0x000000040c0472a4 */ /* 0x000fe2000f8e023f */
[----:B------:R-:W-:-:S02]  /*4f10*/  LEA.HI.X.SX32 R15, R15, R3, 0x1, P4 ;  /* 0x000000030f0f7211 */ /* 0x000fc400020f0eff */
[----:B------:R-:W-:Y:S01]  /*4f20*/  FSETP.NEU.AND P2, PT, R27, RZ, PT ;  /* 0x000000ff1b00720b */ /* 0x000fe20003f4d000 */
[----:B------:R-:W-:Y:S01]  /*4f30*/  IMAD R27, R49, 0x9, RZ ;  /* 0x00000009311b7824 */ /* 0x000fe200078e02ff */
[----:B------:R-:W0:Y:S01]  /*4f40*/  LDS.128 R44, [R30] ;  /* 0x000000001e2c7984 */ /* 0x000e220000000c00 */
[-C--:B------:R-:W-:Y:S01]  /*4f50*/  IADD3 R20, P4, R37, R2.reuse, RZ ;  /* 0x0000000225147210 */ /* 0x080fe20007f9e0ff */
[----:B------:R-:W-:Y:S01]  /*4f60*/  USHF.L.U32 UR6, UR4, 0x2, URZ ;  /* 0x0000000204067899 */ /* 0x000fe2000800063f */
[-C--:B------:R-:W-:Y:S01]  /*4f70*/  LEA.HI.X.SX32 R17, R17, R3.reuse, 0x1, P5 ;  /* 0x0000000311117211 */ /* 0x080fe200028f0eff */
[----:B-1----:R1:W-:Y:S01]  /*4f80*/  STG.E.U16 desc[UR20][R2.64], R4 ;  /* 0x0000000402007986 */ /* 0x0023e2000c101514 */
[-C--:B------:R-:W-:Y:S01]  /*4f90*/  LEA R24, P5, R49, R2.reuse, 0x4 ;  /* 0x0000000231187211 */ /* 0x080fe200078a20ff */
[----:B------:R-:W-:Y:S01]  /*4fa0*/  UIMAD.WIDE UR4, UR4, 0x4, URZ ;  /* 0x00000004040478a5 */ /* 0x000fe2000f8e023f */
[----:B------:R-:W-:Y:S02]  /*4fb0*/  LEA.HI.X.SX32 R19, R19, R3, 0x1, P6 ;  /* 0x0000000313137211 */ /* 0x000fe400030f0eff */
[----:B------:R-:W-:-:S02]  /*4fc0*/  IADD3 R26, P6, R43, R2, RZ ;  /* 0x000000022b1a7210 */ /* 0x000fc40007fde0ff */
[-C--:B------:R-:W-:Y:S02]  /*4fd0*/  LEA.HI.X.SX32 R21, R21, R3.reuse, 0x1, P4 ;  /* 0x0000000315157211 */ /* 0x080fe400020f0eff */
[-C--:B------:R-:W-:Y:S02]  /*4fe0*/  IADD3 R28, P4, R51, R2.reuse, RZ ;  /* 0x00000002331c7210 */ /* 0x080fe40007f9e0ff */
[-C--:B------:R-:W-:Y:S02]  /*4ff0*/  LEA.HI.X.SX32 R25, R25, R3.reuse, 0x1, P5 ;  /* 0x0000000319197211 */ /* 0x080fe400028f0eff */
[----:B-1----:R-:W-:Y:S02]  /*5000*/  PRMT R4, R4, 0x7632, R4 ;  /* 0x0000763204047816 */ /* 0x002fe40000000004 */
[----:B------:R-:W-:Y:S02]  /*5010*/  FSETP.NEU.AND P1, PT, R32, RZ, PT ;  /* 0x000000ff2000720b */ /* 0x000fe40003f2d000 */
[----:B------:R-:W-:Y:S01]  /*5020*/  IADD3 R30, P5, R53, R2, RZ ;  /* 0x00000002351e7210 */ /* 0x000fe20007fbe0ff */
[----:B------:R1:W-:Y:S01]  /*5030*/  STG.E.U16 desc[UR20][R8.64], R4 ;  /* 0x0000000408007986 */ /* 0x0003e2000c101514 */
[----:B------:R-:W-:-:S02]  /*5040*/  LEA.HI.X.SX32 R27, R27, R3, 0x1, P6 ;  /* 0x000000031b1b7211 */ /* 0x000fc400030f0eff */
[-C--:B------:R-:W-:Y:S01]  /*5050*/  IADD3 R32, P6, R55, R2.reuse, RZ ;  /* 0x0000000237207210 */ /* 0x080fe20007fde0ff */
[----:B------:R2:W-:Y:S01]  /*5060*/  STG.E.U16 desc[UR20][R10.64], R5 ;  /* 0x000000050a007986 */ /* 0x0005e2000c101514 */
[----:B------:R-:W-:Y:S02]  /*5070*/  FSETP.NEU.AND P0, PT, R34, RZ, PT ;  /* 0x000000ff2200720b */ /* 0x000fe40003f0d000 */
[-C--:B------:R-:W-:Y:S02]  /*5080*/  LEA.HI.X.SX32 R29, R29, R3.reuse, 0x1, P4 ;  /* 0x000000031d1d7211 */ /* 0x080fe400020f0eff */
[----:B------:R-:W-:Y:S02]  /*5090*/  IADD3 R34, P4, R59, R2, RZ ;  /* 0x000000023b227210 */ /* 0x000fe40007f9e0ff */
[----:B------:R-:W-:Y:S02]  /*50a0*/  LEA.HI.X.SX32 R31, R31, R3, 0x1, P5 ;  /* 0x000000031f1f7211 */ /* 0x000fe400028f0eff */
[----:B-1----:R-:W-:-:S02]  /*50b0*/  PRMT R9, R5, 0x7632, R9 ;  /* 0x0000763205097816 */ /* 0x002fc40000000009 */
[-C--:B------:R-:W-:Y:S02]  /*50c0*/  IADD3 R36, P5, R61, R2.reuse, RZ ;  /* 0x000000023d247210 */ /* 0x080fe40007fbe0ff */
[----:B--2---:R-:W-:Y:S01]  /*50d0*/  PRMT R11, R6, 0x7632, R11 ;  /* 0x00007632060b7816 */ /* 0x004fe2000000000b */
[----:B------:R1:W-:Y:S01]  /*50e0*/  STG.E.U16 desc[UR20][R12.64], R9 ;  /* 0x000000090c007986 */ /* 0x0003e2000c101514 */
[-C--:B------:R-:W-:Y:S02]  /*50f0*/  LEA.HI.X.SX32 R33, R33, R3.reuse, 0x1, P6 ;  /* 0x0000000321217211 */ /* 0x080fe400030f0eff */
[----:B------:R-:W-:Y:S01]  /*5100*/  IADD3 R2, P6, R63, R2, RZ ;  /* 0x000000023f027210 */ /* 0x000fe20007fde0ff */
[----:B------:R2:W-:Y:S01]  /*5110*/  STG.E.U16 desc[UR20][R14.64], R6 ;  /* 0x000000060e007986 */ /* 0x0005e2000c101514 */
[----:B0-----:R-:W-:Y:S02]  /*5120*/  PRMT R8, R45, 0x7632, R8 ;  /* 0x000076322d087816 */ /* 0x001fe40000000008 */
[-C--:B------:R-:W-:Y:S01]  /*5130*/  LEA.HI.X.SX32 R35, R35, R3.reuse, 0x1, P4 ;  /* 0x0000000323237211 */ /* 0x080fe200020f0eff */
[----:B------:R0:W-:Y:S01]  /*5140*/  STG.E.U16 desc[UR20][R16.64], R11 ;  /* 0x0000000b10007986 */ /* 0x0001e2000c101514 */
[----:B------:R-:W-:-:S02]  /*5150*/  LEA.HI.X.SX32 R37, R37, R3, 0x1, P5 ;  /* 0x0000000325257211 */ /* 0x000fc400028f0eff */
[----:B------:R-:W-:Y:S01]  /*5160*/  LEA.HI.X.SX32 R3, R41, R3, 0x1, P6 ;  /* 0x0000000329037211 */ /* 0x000fe200030f0eff */
[----:B------:R3:W-:Y:S01]  /*5170*/  STG.E.U16 desc[UR20][R18.64], R7 ;  /* 0x0000000712007986 */ /* 0x0007e2000c101514 */
[----:B-1----:R-:W-:Y:S02]  /*5180*/  PRMT R13, R7, 0x7632, R13 ;  /* 0x00007632070d7816 */ /* 0x002fe4000000000d */
[----:B------:R-:W-:Y:S02]  /*5190*/  PRMT R9, R47, 0x7632, R9 ;  /* 0x000076322f097816 */ /* 0x000fe40000000009 */
[----:B--2---:R-:W-:Y:S01]  /*51a0*/  PRMT R15, R44, 0x7632, R15 ;  /* 0x000076322c0f7816 */ /* 0x004fe2000000000f */
[----:B------:R-:W-:Y:S01]  /*51b0*/  STG.E.U16 desc[UR20][R20.64], R13 ;  /* 0x0000000d14007986 */ /* 0x000fe2000c101514 */
[----:B------:R-:W-:Y:S02]  /*51c0*/  FSEL R5, R0, -INF , P3 ;  /* 0xff80000000057808 */ /* 0x000fe40001800000 */
[----:B0-----:R-:W-:Y:S01]  /*51d0*/  PRMT R17, R46, 0x7632, R17 ;  /* 0x000076322e117816 */ /* 0x001fe20000000011 */
[----:B------:R-:W-:Y:S01]  /*51e0*/  STG.E.U16 desc[UR20][R24.64], R44 ;  /* 0x0000002c18007986 */ /* 0x000fe2000c101514 */
[----:B------:R-:W-:Y:S01]  /*51f0*/  FSEL R0, R23, -INF , P2 ;  /* 0xff80000017007808 */ /* 0x000fe20001000000 */
[----:B------:R-:W-:Y:S01]  /*5200*/  FFMA R80, R5, 0.69314718246459960938, R56 ;  /* 0x3f31721805507823 */ /* 0x000fe20000000038 */
[----:B------:R-:W-:Y:S01]  /*5210*/  FSEL R38, R38, -INF , P1 ;  /* 0xff80000026267808 */ /* 0x000fe20000800000 */
[----:B------:R-:W-:Y:S01]  /*5220*/  STG.E.U16 desc[UR20][R26.64], R15 ;  /* 0x0000000f1a007986 */ /* 0x000fe2000c101514 */
[----:B------:R-:W-:Y:S01]  /*5230*/  FSEL R4, R39, -INF , P0 ;  /* 0xff80000027047808 */ /* 0x000fe20000000000 */
[----:B------:R-:W-:Y:S01]  /*5240*/  FFMA R81, R0, 0.69314718246459960938, R81 ;  /* 0x3f31721800517823 */ /* 0x000fe20000000051 */
[----:B------:R-:W-:Y:S01]  /*5250*/  LOP3.LUT R105, R105, 0x1f8, RZ, 0xc0, !PT ;  /* 0x000001f869697812 */ /* 0x000fe200078ec0ff */
[----:B------:R-:W-:Y:S01]  /*5260*/  STG.E.U16 desc[UR20][R28.64], R45 ;  /* 0x0000002d1c007986 */ /* 0x000fe2000c101514 */
[----:B------:R-:W-:Y:S01]  /*5270*/  FFMA R38, R38, 0.69314718246459960938, R57 ;  /* 0x3f31721826267823 */ /* 0x000fe20000000039 */
[----:B------:R-:W-:Y:S01]  /*5280*/  FFMA R39, R4, 0.69314718246459960938, R129 ;  /* 0x3f31721804277823 */ /* 0x000fe20000000081 */
[----:B---3--:R-:W0:Y:S01]  /*5290*/  LDC.64 R6, c[0x0][0x230] ;  /* 0x00008c00ff067b82 */ /* 0x008e220000000a00 */
[----:B------:R-:W-:Y:S01]  /*52a0*/  STG.E.U16 desc[UR20][R30.64], R8 ;  /* 0x000000081e007986 */ /* 0x000fe2000c101514 */
[----:B------:R-:W-:-:S02]  /*52b0*/  IMAD.SHL.U32 R5, R22, 0x4, RZ ;  /* 0x0000000416057824 */ /* 0x000fc400078e00ff */
[----:B------:R-:W-:Y:S01]  /*52c0*/  IMAD.HI R22, R22, 0x4, RZ ;  /* 0x0000000416167827 */ /* 0x000fe200078e02ff */
[----:B------:R-:W-:Y:S04]  /*52d0*/  STG.E.U16 desc[UR20][R32.64], R46 ;  /* 0x0000002e20007986 */ /* 0x000fe8000c101514 */
[----:B------:R-:W-:Y:S04]  /*52e0*/  STG.E.U16 desc[UR20][R34.64], R17 ;  /* 0x0000001122007986 */ /* 0x000fe8000c101514 */
[----:B------:R-:W-:Y:S04]  /*52f0*/  STG.E.U16 desc[UR20][R36.64], R47 ;  /* 0x0000002f24007986 */ /* 0x000fe8000c101514 */
[----:B------:R0:W-:Y:S01]  /*5300*/  STG.E.U16 desc[UR20][R2.64], R9 ;  /* 0x0000000902007986 */ /* 0x0001e2000c101514 */
[----:B------:R-:W-:Y:S01]  /*5310*/  BAR.SYNC.DEFER_BLOCKING 0x0 ;  /* 0x0000000000007b1d */ /* 0x000fe20000010000 */
[----:B0-----:R-:W-:-:S04]  /*5320*/  IADD3 R2, P0, P1, R5, UR6, R6 ;  /* 0x0000000605027c10 */ /* 0x001fc8000f91e006 */
[----:B------:R-:W-:Y:S01]  /*5330*/  IADD3.X R3, R22, UR5, R7, P0, P1 ;  /* 0x0000000516037c10 */ /* 0x000fe200087e2407 */
[----:B------:R-:W-:Y:S04]  /*5340*/  STS.64 [R105+UR13], R80 ;  /* 0x0000005069007988 */ /* 0x000fe80008000a0d */
[----:B------:R-:W-:Y:S01]  /*5350*/  STS.64 [R105+UR13+0x200], R38 ;  /* 0x0002002669007988 */ /* 0x000fe20008000a0d */
[----:B------:R-:W-:Y:S06]  /*5360*/  BAR.SYNC.DEFER_BLOCKING 0x0 ;  /* 0x0000000000007b1d */ /* 0x000fec0000010000 */
[----:B------:R-:W0:Y:S04]  /*5370*/  LDS R107, [R107] ;  /* 0x000000006b6b7984 */ /* 0x000e280000000800 */
[----:B0-----:R-:W-:Y:S01]  /*5380*/  STG.E desc[UR20][R2.64], R107 ;  /* 0x0000006b02007986 */ /* 0x001fe2000c101914 */
[----:B------:R-:W-:Y:S05]  /*5390*/  EXIT ;  /* 0x000000000000794d */ /* 0x000fea0003800000 */
.L_x_2:
[----:B------:R-:W-:-:S00]  /*53a0*/  BRA `(.L_x_2) ;  /* 0xfffffffc00fc7947 */ /* 0x000fc0000383ffff */
[----:B------:R-:W-:-:S00]  /*53b0*/  NOP ;  /* 0x0000000000007918 */ /* 0x000fc00000000000 */
        /* <DEDUP_REMOVED lines=12> */
.L_x_3:


//--------------------- .nv.global.init           --------------------------
	.section	.nv.global.init,"aw",@progbits
.nv.global.init:
	.type		_$_str,@object
	.size		_$_str,(.L_0 - _$_str)
_$_str:
        /*0000*/ 	.byte	0x5f, 0x5f, 0x43, 0x55, 0x44, 0x41, 0x5f, 0x46, 0x54, 0x5a, 0x00
.L_0:


//--------------------- .nv.shared.attn_fwd       --------------------------
	.section	.nv.shared.attn_fwd,"aw",@nobits
	.sectionflags	@""
	.align	16
	.zero		1024


//--------------------- .nv.shared.reserved.0     --------------------------
	.section	.nv.shared.reserved.0,"aw",@nobits
	.weak		__nv_reservedSMEM_offset_0_alias
	.size		__nv_reservedSMEM_offset_0_alias, 0, 0
	.other		__nv_reservedSMEM_offset_0_alias,@"STO_CUDA_RESERVED_SHARED STV_DEFAULT"
__nv_reservedSMEM_offset_0_alias:
	.zero		0


//--------------------- .nv.constant0.attn_fwd    --------------------------
	.section	.nv.constant0.attn_fwd,"a",@progbits
	.sectionflags	@""
	.align	4
.nv.constant0.attn_fwd:
	.zero		664


//--------------------- SYMBOLS --------------------------

	.type		.nv.reservedSmem.offset0,@object
	.size		.nv.reservedSmem.offset0,0x4
